	.target	sm_90a

	.elftype	@"ET_EXEC"


//--------------------- .note.nv.tkinfo           --------------------------
	.section	.note.nv.tkinfo,"",@"SHT_NOTE"
	.sectionflags	@"SHF_NOTE_NV_TKINFO"
	.tkinfo
        /*0018*/ 	.word	0x00000002
        /*0030*/ 	.string	""
        /*0030*/ 	.string	"ptxas"
        /*0030*/ 	.string	"Cuda compilation tools, release 13.0, V13.0.88"
        /*0030*/ 	.string	"Build cuda_13.0.r13.0/compiler.36424714_0"
        /*0030*/ 	.string	"-arch sm_90a -m 64 "



//--------------------- .note.nv.cuinfo           --------------------------
	.section	.note.nv.cuinfo,"",@"SHT_NOTE"
	.sectionflags	@"SHF_NOTE_NV_CUINFO"
        /*0018*/ 	.short	0x0002
        /*001a*/ 	.short	0x005a
        /*001c*/ 	.short	0x0082
	.zero		2


//--------------------- .nv.info                  --------------------------
	.section	.nv.info,"",@"SHT_CUDA_INFO"
	.align	4


	//----- nvinfo : EIATTR_REGCOUNT
	.align		4
        /*0000*/ 	.byte	0x04, 0x2f
        /*0002*/ 	.short	(.L_12 - .L_11)
	.align		4
.L_11:
        /*0004*/ 	.word	index@(_ZN7cutlass13device_kernelINS_4gemm6kernel13GemmUniversalIN4cute5tupleIJiiiiEEENS1_10collective13CollectiveMmaINS1_37MainloopSm90TmaGmmaWarpSpecializedFP8ILi9ENS5_IJNS4_1CILi2EEENSA_ILi1EEESC_EEENS1_32KernelTmaWarpSpecializedPingpongEEENS5_IJNSA_ILi64EEENSA_ILi128EEESH_EEENS_12float_e4m3_tENS5_IJlSC_lEEESJ_SK_NS4_8TiledMMAINS4_8MMA_AtomIJNS4_4SM904GMMA31MMA_64x128x32_F32E4M3E4M3_SS_TNILNSO_7ScaleInE1ELSQ_1EEEEEENS4_6LayoutINS5_IJSC_SC_SC_EEENS5_IJNSA_ILi0EEESV_SV_EEEEENS5_IJNS4_10UnderscoreESY_SY_EEEEENS4_13SM90_TMA_LOADENS4_14ComposedLayoutINS4_7SwizzleILi3ELi4ELi3EEENS4_18smem_ptr_flag_bitsILi8EEENST_INS5_IJNSA_ILi8EEESH_EEENS5_IJSH_SC_EEEEEEEvNS4_8identityENS4_23SM90_TMA_LOAD_MULTICASTES1B_vS1C_EENS_8epilogue10collective6detail29Sm90TmaWarpSpecializedAdapterINS1G_15DefaultEpilogueISJ_SK_SK_NS1F_6thread17LinearCombinationISJ_Li1EffLNS1K_9ScaleType4KindE0ELNS_15FloatRoundStyleE2ESJ_EENS1_15EpilogueDefaultEEEEEvvEEEEvNT_6ParamsE)
        /*0008*/ 	.word	0x000000a8


	//----- nvinfo : EIATTR_FRAME_SIZE
	.align		4
.L_12:
        /*000c*/ 	.byte	0x04, 0x11
        /*000e*/ 	.short	(.L_14 - .L_13)
	.align		4
.L_13:
        /*0010*/ 	.word	index@(_ZN7cutlass13device_kernelINS_4gemm6kernel13GemmUniversalIN4cute5tupleIJiiiiEEENS1_10collective13CollectiveMmaINS1_37MainloopSm90TmaGmmaWarpSpecializedFP8ILi9ENS5_IJNS4_1CILi2EEENSA_ILi1EEESC_EEENS1_32KernelTmaWarpSpecializedPingpongEEENS5_IJNSA_ILi64EEENSA_ILi128EEESH_EEENS_12float_e4m3_tENS5_IJlSC_lEEESJ_SK_NS4_8TiledMMAINS4_8MMA_AtomIJNS4_4SM904GMMA31MMA_64x128x32_F32E4M3E4M3_SS_TNILNSO_7ScaleInE1ELSQ_1EEEEEENS4_6LayoutINS5_IJSC_SC_SC_EEENS5_IJNSA_ILi0EEESV_SV_EEEEENS5_IJNS4_10UnderscoreESY_SY_EEEEENS4_13SM90_TMA_LOADENS4_14ComposedLayoutINS4_7SwizzleILi3ELi4ELi3EEENS4_18smem_ptr_flag_bitsILi8EEENST_INS5_IJNSA_ILi8EEESH_EEENS5_IJSH_SC_EEEEEEEvNS4_8identityENS4_23SM90_TMA_LOAD_MULTICASTES1B_vS1C_EENS_8epilogue10collective6detail29Sm90TmaWarpSpecializedAdapterINS1G_15DefaultEpilogueISJ_SK_SK_NS1F_6thread17LinearCombinationISJ_Li1EffLNS1K_9ScaleType4KindE0ELNS_15FloatRoundStyleE2ESJ_EENS1_15EpilogueDefaultEEEEEvvEEEEvNT_6ParamsE)
        /*0014*/ 	.word	0x00000000


	//----- nvinfo : EIATTR_MIN_STACK_SIZE
	.align		4
.L_14:
        /*0018*/ 	.byte	0x04, 0x12
        /*001a*/ 	.short	(.L_16 - .L_15)
	.align		4
.L_15:
        /*001c*/ 	.word	index@(_ZN7cutlass13device_kernelINS_4gemm6kernel13GemmUniversalIN4cute5tupleIJiiiiEEENS1_10collective13CollectiveMmaINS1_37MainloopSm90TmaGmmaWarpSpecializedFP8ILi9ENS5_IJNS4_1CILi2EEENSA_ILi1EEESC_EEENS1_32KernelTmaWarpSpecializedPingpongEEENS5_IJNSA_ILi64EEENSA_ILi128EEESH_EEENS_12float_e4m3_tENS5_IJlSC_lEEESJ_SK_NS4_8TiledMMAINS4_8MMA_AtomIJNS4_4SM904GMMA31MMA_64x128x32_F32E4M3E4M3_SS_TNILNSO_7ScaleInE1ELSQ_1EEEEEENS4_6LayoutINS5_IJSC_SC_SC_EEENS5_IJNSA_ILi0EEESV_SV_EEEEENS5_IJNS4_10UnderscoreESY_SY_EEEEENS4_13SM90_TMA_LOADENS4_14ComposedLayoutINS4_7SwizzleILi3ELi4ELi3EEENS4_18smem_ptr_flag_bitsILi8EEENST_INS5_IJNSA_ILi8EEESH_EEENS5_IJSH_SC_EEEEEEEvNS4_8identityENS4_23SM90_TMA_LOAD_MULTICASTES1B_vS1C_EENS_8epilogue10collective6detail29Sm90TmaWarpSpecializedAdapterINS1G_15DefaultEpilogueISJ_SK_SK_NS1F_6thread17LinearCombinationISJ_Li1EffLNS1K_9ScaleType4KindE0ELNS_15FloatRoundStyleE2ESJ_EENS1_15EpilogueDefaultEEEEEvvEEEEvNT_6ParamsE)
        /*0020*/ 	.word	0x00000000
.L_16:


//--------------------- .nv.compat                --------------------------
	.section	.nv.compat,"",@"SHT_CUDA_COMPAT_INFO"
	.align	4
        /*0000*/ 	.byte	0x02, 0x09, 0x01, 0x00, 0x02, 0x02, 0x04, 0x00, 0x02, 0x05, 0x05, 0x00, 0x03, 0x07, 0x01, 0x01
        /*0010*/ 	.byte	0x02, 0x03, 0x01, 0x00, 0x02, 0x06, 0x01, 0x00, 0x04, 0x0b, 0x08, 0x00, 0x00, 0x00, 0x00, 0x00
        /*0020*/ 	.byte	0x00, 0x00, 0x00, 0x00


//--------------------- .nv.info._ZN7cutlass13device_kernelINS_4gemm6kernel13GemmUniversalIN4cute5tupleIJiiiiEEENS1_10collective13CollectiveMmaINS1_37MainloopSm90TmaGmmaWarpSpecializedFP8ILi9ENS5_IJNS4_1CILi2EEENSA_ILi1EEESC_EEENS1_32KernelTmaWarpSpecializedPingpongEEENS5_IJNSA_ILi64EEENSA_ILi128EEESH_EEENS_12float_e4m3_tENS5_IJlSC_lEEESJ_SK_NS4_8TiledMMAINS4_8MMA_AtomIJNS4_4SM904GMMA31MMA_64x128x32_F32E4M3E4M3_SS_TNILNSO_7ScaleInE1ELSQ_1EEEEEENS4_6LayoutINS5_IJSC_SC_SC_EEENS5_IJNSA_ILi0EEESV_SV_EEEEENS5_IJNS4_10UnderscoreESY_SY_EEEEENS4_13SM90_TMA_LOADENS4_14ComposedLayoutINS4_7SwizzleILi3ELi4ELi3EEENS4_18smem_ptr_flag_bitsILi8EEENST_INS5_IJNSA_ILi8EEESH_EEENS5_IJSH_SC_EEEEEEEvNS4_8identityENS4_23SM90_TMA_LOAD_MULTICASTES1B_vS1C_EENS_8epilogue10collective6detail29Sm90TmaWarpSpecializedAdapterINS1G_15DefaultEpilogueISJ_SK_SK_NS1F_6thread17LinearCombinationISJ_Li1EffLNS1K_9ScaleType4KindE0ELNS_15FloatRoundStyleE2ESJ_EENS1_15EpilogueDefaultEEEEEvvEEEEvNT_6ParamsE --------------------------
	.section	.nv.info._ZN7cutlass13device_kernelINS_4gemm6kernel13GemmUniversalIN4cute5tupleIJiiiiEEENS1_10collective13CollectiveMmaINS1_37MainloopSm90TmaGmmaWarpSpecializedFP8ILi9ENS5_IJNS4_1CILi2EEENSA_ILi1EEESC_EEENS1_32KernelTmaWarpSpecializedPingpongEEENS5_IJNSA_ILi64EEENSA_ILi128EEESH_EEENS_12float_e4m3_tENS5_IJlSC_lEEESJ_SK_NS4_8TiledMMAINS4_8MMA_AtomIJNS4_4SM904GMMA31MMA_64x128x32_F32E4M3E4M3_SS_TNILNSO_7ScaleInE1ELSQ_1EEEEEENS4_6LayoutINS5_IJSC_SC_SC_EEENS5_IJNSA_ILi0EEESV_SV_EEEEENS5_IJNS4_10UnderscoreESY_SY_EEEEENS4_13SM90_TMA_LOADENS4_14ComposedLayoutINS4_7SwizzleILi3ELi4ELi3EEENS4_18smem_ptr_flag_bitsILi8EEENST_INS5_IJNSA_ILi8EEESH_EEENS5_IJSH_SC_EEEEEEEvNS4_8identityENS4_23SM90_TMA_LOAD_MULTICASTES1B_vS1C_EENS_8epilogue10collective6detail29Sm90TmaWarpSpecializedAdapterINS1G_15DefaultEpilogueISJ_SK_SK_NS1F_6thread17LinearCombinationISJ_Li1EffLNS1K_9ScaleType4KindE0ELNS_15FloatRoundStyleE2ESJ_EENS1_15EpilogueDefaultEEEEEvvEEEEvNT_6ParamsE,"",@"SHT_CUDA_INFO"
	.sectionflags	@""
	.align	4


	//----- nvinfo : EIATTR_CUDA_API_VERSION
	.align		4
        /*0000*/ 	.byte	0x04, 0x37
        /*0002*/ 	.short	(.L_18 - .L_17)
.L_17:
        /*0004*/ 	.word	0x00000082


	//----- nvinfo : EIATTR_KPARAM_INFO
	.align		4
.L_18:
        /*0008*/ 	.byte	0x04, 0x17
        /*000a*/ 	.short	(.L_20 - .L_19)
.L_19:
        /*000c*/ 	.word	0x00000000
        /*0010*/ 	.short	0x0000
        /*0012*/ 	.short	0x0070
        /*0014*/ 	.byte	0x00, 0xf0, 0x01, 0x10


	//----- nvinfo : EIATTR_SPARSE_MMA_MASK
	.align		4
.L_20:
        /*0018*/ 	.byte	0x03, 0x50
        /*001a*/ 	.short	0x0000


	//----- nvinfo : EIATTR_MAXREG_COUNT
	.align		4
        /*001c*/ 	.byte	0x03, 0x1b
        /*001e*/ 	.short	0x00a8


	//----- nvinfo : EIATTR_NUM_BARRIERS
	.align		4
        /*0020*/ 	.byte	0x02, 0x4c
        /*0022*/ 	.byte	0x01
	.zero		1


	//----- nvinfo : EIATTR_MERCURY_ISA_VERSION
	.align		4
        /*0024*/ 	.byte	0x03, 0x5f
        /*0026*/ 	.short	0x0101


	//----- nvinfo : EIATTR_INT_WARP_WIDE_INSTR_OFFSETS
	.align		4
        /*0028*/ 	.byte	0x04, 0x31
        /*002a*/ 	.short	(.L_22 - .L_21)


	//   ....[0]....
.L_21:
        /*002c*/ 	.word	0x00000580


	//   ....[1]....
        /*0030*/ 	.word	0x000005c0


	//   ....[2]....
        /*0034*/ 	.word	0x00000600


	//   ....[3]....
        /*0038*/ 	.word	0x000006a0


	//   ....[4]....
        /*003c*/ 	.word	0x000006c0


	//   ....[5]....
        /*0040*/ 	.word	0x00000720


	//   ....[6]....
        /*0044*/ 	.word	0x00000810


	//   ....[7]....
        /*0048*/ 	.word	0x00000860


	//   ....[8]....
        /*004c*/ 	.word	0x00003360


	//----- nvinfo : EIATTR_COOP_GROUP_MASK_REGIDS
	.align		4
.L_22:
        /*0050*/ 	.byte	0x04, 0x29
        /*0052*/ 	.short	(.L_24 - .L_23)


	//   ....[0]....
.L_23:
        /*0054*/ 	.word	0xffffffff


	//   ....[1]....
        /*0058*/ 	.word	0xffffffff


	//   ....[2]....
        /*005c*/ 	.word	0xffffffff


	//   ....[3]....
        /*0060*/ 	.word	0xffffffff


	//   ....[4]....
        /*0064*/ 	.word	0xffffffff


	//   ....[5]....
        /*0068*/ 	.word	0xffffffff


	//   ....[6]....
        /*006c*/ 	.word	0xffffffff


	//----- nvinfo : EIATTR_COOP_GROUP_INSTR_OFFSETS
	.align		4
.L_24:
        /*0070*/ 	.byte	0x04, 0x28
        /*0072*/ 	.short	(.L_26 - .L_25)


	//   ....[0]....
.L_25:
        /*0074*/ 	.word	0x00000060


	//   ....[1]....
        /*0078*/ 	.word	0x00000070


	//   ....[2]....
        /*007c*/ 	.word	0x00000130


	//   ....[3]....
        /*0080*/ 	.word	0x00000390


	//   ....[4]....
        /*0084*/ 	.word	0x000003d0


	//   ....[5]....
        /*0088*/ 	.word	0x00000450


	//   ....[6]....
        /*008c*/ 	.word	0x00000a20


	//----- nvinfo : EIATTR_REG_RECONFIG
	.align		4
.L_26:
        /*0090*/ 	.byte	0x01, 0x54
	.zero		2


	//----- nvinfo : EIATTR_MBARRIER_INSTR_OFFSETS
	.align		4
        /*0094*/ 	.byte	0x04, 0x39
        /*0096*/ 	.short	(.L_28 - .L_27)


	//   ....[0]....
.L_27:
        /*0098*/ 	.word	0x00000250
        /*009c*/ 	.word	0x000000ff
        /*00a0*/ 	.word	0x00000000
        /*00a4*/ 	.short	0x0100
        /*00a6*/ 	.byte	0x08
	.zero		1


	//   ....[1]....
        /*00a8*/ 	.word	0x00000260
        /*00ac*/ 	.word	0x000000ff
        /*00b0*/ 	.word	0x00000048
        /*00b4*/ 	.short	0x0100
        /*00b6*/ 	.byte	0x08
	.zero		1


	//   ....[2]....
        /*00b8*/ 	.word	0x00000270
        /*00bc*/ 	.word	0x000000ff
        /*00c0*/ 	.word	0x00000008
        /*00c4*/ 	.short	0x0100
        /*00c6*/ 	.byte	0x08
	.zero		1


	//   ....[3]....
        /*00c8*/ 	.word	0x00000280
        /*00cc*/ 	.word	0x000000ff
        /*00d0*/ 	.word	0x00000050
        /*00d4*/ 	.short	0x0100
        /*00d6*/ 	.byte	0x08
	.zero		1


	//   ....[4]....
        /*00d8*/ 	.word	0x00000290
        /*00dc*/ 	.word	0x000000ff
        /*00e0*/ 	.word	0x00000010
        /*00e4*/ 	.short	0x0100
        /*00e6*/ 	.byte	0x08
	.zero		1


	//   ....[5]....
        /*00e8*/ 	.word	0x000002a0
        /*00ec*/ 	.word	0x000000ff
        /*00f0*/ 	.word	0x00000058
        /*00f4*/ 	.short	0x0100
        /*00f6*/ 	.byte	0x08
	.zero		1


	//   ....[6]....
        /*00f8*/ 	.word	0x000002b0
        /*00fc*/ 	.word	0x000000ff
        /*0100*/ 	.word	0x00000018
        /*0104*/ 	.short	0x0100
        /*0106*/ 	.byte	0x08
	.zero		1


	//   ....[7]....
        /*0108*/ 	.word	0x000002c0
        /*010c*/ 	.word	0x000000ff
        /*0110*/ 	.word	0x00000060
        /*0114*/ 	.short	0x0100
        /*0116*/ 	.byte	0x08
	.zero		1


	//   ....[8]....
        /*0118*/ 	.word	0x000002d0
        /*011c*/ 	.word	0x000000ff
        /*0120*/ 	.word	0x00000020
        /*0124*/ 	.short	0x0100
        /*0126*/ 	.byte	0x08
	.zero		1


	//   ....[9]....
        /*0128*/ 	.word	0x000002e0
        /*012c*/ 	.word	0x000000ff
        /*0130*/ 	.word	0x00000068
        /*0134*/ 	.short	0x0100
        /*0136*/ 	.byte	0x08
	.zero		1


	//   ....[10]....
        /*0138*/ 	.word	0x000002f0
        /*013c*/ 	.word	0x000000ff
        /*0140*/ 	.word	0x00000028
        /*0144*/ 	.short	0x0100
        /*0146*/ 	.byte	0x08
	.zero		1


	//   ....[11]....
        /*0148*/ 	.word	0x00000300
        /*014c*/ 	.word	0x000000ff
        /*0150*/ 	.word	0x00000070
        /*0154*/ 	.short	0x0100
        /*0156*/ 	.byte	0x08
	.zero		1


	//   ....[12]....
        /*0158*/ 	.word	0x00000310
        /*015c*/ 	.word	0x000000ff
        /*0160*/ 	.word	0x00000030
        /*0164*/ 	.short	0x0100
        /*0166*/ 	.byte	0x08
	.zero		1


	//   ....[13]....
        /*0168*/ 	.word	0x00000320
        /*016c*/ 	.word	0x000000ff
        /*0170*/ 	.word	0x00000078
        /*0174*/ 	.short	0x0100
        /*0176*/ 	.byte	0x08
	.zero		1


	//   ....[14]....
        /*0178*/ 	.word	0x00000330
        /*017c*/ 	.word	0x000000ff
        /*0180*/ 	.word	0x00000038
        /*0184*/ 	.short	0x0100
        /*0186*/ 	.byte	0x08
	.zero		1


	//   ....[15]....
        /*0188*/ 	.word	0x00000340
        /*018c*/ 	.word	0x000000ff
        /*0190*/ 	.word	0x00000080
        /*0194*/ 	.short	0x0100
        /*0196*/ 	.byte	0x08
	.zero		1


	//   ....[16]....
        /*0198*/ 	.word	0x00000350
        /*019c*/ 	.word	0x000000ff
        /*01a0*/ 	.word	0x00000040
        /*01a4*/ 	.short	0x0100
        /*01a6*/ 	.byte	0x08
	.zero		1


	//   ....[17]....
        /*01a8*/ 	.word	0x00000360
        /*01ac*/ 	.word	0x000000ff
        /*01b0*/ 	.word	0x00000088
        /*01b4*/ 	.short	0x0100
        /*01b6*/ 	.byte	0x08
	.zero		1


	//   ....[18]....
        /*01b8*/ 	.word	0x00000890
        /*01bc*/ 	.word	0x000000ff
        /*01c0*/ 	.word	0x000000c0
        /*01c4*/ 	.short	0x0100
        /*01c6*/ 	.byte	0x08
	.zero		1


	//   ....[19]....
        /*01c8*/ 	.word	0x00000930
        /*01cc*/ 	.word	0x000000ff
        /*01d0*/ 	.word	0x000000c8
        /*01d4*/ 	.short	0x0100
        /*01d6*/ 	.byte	0x08
	.zero		1


	//   ....[20]....
        /*01d8*/ 	.word	0x000009a0
        /*01dc*/ 	.word	0x000000ff
        /*01e0*/ 	.word	0x000000a0
        /*01e4*/ 	.short	0x0100
        /*01e6*/ 	.byte	0x09
	.zero		1


	//   ....[21]....
        /*01e8*/ 	.word	0x000009b0
        /*01ec*/ 	.word	0x000000ff
        /*01f0*/ 	.word	0x000000a8
        /*01f4*/ 	.short	0x0100
        /*01f6*/ 	.byte	0x09
	.zero		1


	//   ....[22]....
        /*01f8*/ 	.word	0x000009c0
        /*01fc*/ 	.word	0x000000ff
        /*0200*/ 	.word	0x000000b0
        /*0204*/ 	.short	0x0100
        /*0206*/ 	.byte	0x09
	.zero		1


	//   ....[23]....
        /*0208*/ 	.word	0x000009d0
        /*020c*/ 	.word	0x000000ff
        /*0210*/ 	.word	0x000000b8
        /*0214*/ 	.short	0x0100
        /*0216*/ 	.byte	0x09
	.zero		1


	//   ....[24]....
        /*0218*/ 	.word	0x00001730
        /*021c*/ 	.word	0x000000ff
        /*0220*/ 	.word	0xfffffff8
        /*0224*/ 	.short	0x010a
        /*0226*/ 	.byte	0x0b
	.zero		1


	//   ....[25]....
        /*0228*/ 	.word	0x00001c10
        /*022c*/ 	.word	0x000000ff
        /*0230*/ 	.word	0x00000000
        /*0234*/ 	.short	0x010a
        /*0236*/ 	.byte	0x06
	.zero		1


	//   ....[26]....
        /*0238*/ 	.word	0x00001c50
        /*023c*/ 	.word	0x000000ff
        /*0240*/ 	.word	0x00000000
        /*0244*/ 	.short	0x010a
        /*0246*/ 	.byte	0x06
	.zero		1


	//   ....[27]....
        /*0248*/ 	.word	0x00002610
        /*024c*/ 	.word	0x000000ff
        /*0250*/ 	.word	0x00000000
        /*0254*/ 	.short	0x010a
        /*0256*/ 	.byte	0x10
	.zero		1


	//   ....[28]....
        /*0258*/ 	.word	0x00002650
        /*025c*/ 	.word	0x000000ff
        /*0260*/ 	.word	0x00000000
        /*0264*/ 	.short	0x010a
        /*0266*/ 	.byte	0x10
	.zero		1


	//   ....[29]....
        /*0268*/ 	.word	0x00002d70
        /*026c*/ 	.word	0x00000015
        /*0270*/ 	.word	0x00000000
        /*0274*/ 	.short	0x0101
        /*0276*/ 	.byte	0x3f
	.zero		1


	//   ....[30]....
        /*0278*/ 	.word	0x000032f0
        /*027c*/ 	.word	0x00000013
        /*0280*/ 	.word	0x00000000
        /*0284*/ 	.short	0x0101
        /*0286*/ 	.byte	0x16
	.zero		1


	//   ....[31]....
        /*0288*/ 	.word	0x00003400
        /*028c*/ 	.word	0x00000013
        /*0290*/ 	.word	0x00000000
        /*0294*/ 	.short	0x0101
        /*0296*/ 	.byte	0x3f
	.zero		1


	//   ....[32]....
        /*0298*/ 	.word	0x000034c0
        /*029c*/ 	.word	0x000000ff
        /*02a0*/ 	.word	0x00000008
        /*02a4*/ 	.short	0x010a
        /*02a6*/ 	.byte	0x0b
	.zero		1


	//   ....[33]....
        /*02a8*/ 	.word	0x00007d60
        /*02ac*/ 	.word	0x00000004
        /*02b0*/ 	.word	0x00000000
        /*02b4*/ 	.short	0x0101
        /*02b6*/ 	.byte	0x16
	.zero		1


	//   ....[34]....
        /*02b8*/ 	.word	0x00008690
        /*02bc*/ 	.word	0x00000015
        /*02c0*/ 	.word	0x00000048
        /*02c4*/ 	.short	0x010a
        /*02c6*/ 	.byte	0x3f
	.zero		1


	//   ....[35]....
        /*02c8*/ 	.word	0x00008a20
        /*02cc*/ 	.word	0x0000000a
        /*02d0*/ 	.word	0x000000c8
        /*02d4*/ 	.short	0x0101
        /*02d6*/ 	.byte	0x3f
	.zero		1


	//   ....[36]....
        /*02d8*/ 	.word	0x00009190
        /*02dc*/ 	.word	0x00000005
        /*02e0*/ 	.word	0x00000000
        /*02e4*/ 	.short	0x010a
        /*02e6*/ 	.byte	0x3f
	.zero		1


	//   ....[37]....
        /*02e8*/ 	.word	0x00009210
        /*02ec*/ 	.word	0x00000007
        /*02f0*/ 	.word	0x00000000
        /*02f4*/ 	.short	0x010a
        /*02f6*/ 	.byte	0x3f
	.zero		1


	//   ....[38]....
        /*02f8*/ 	.word	0x000092a0
        /*02fc*/ 	.word	0x00000006
        /*0300*/ 	.word	0x00000000
        /*0304*/ 	.short	0x010a
        /*0306*/ 	.byte	0x3f
	.zero		1


	//   ....[39]....
        /*0308*/ 	.word	0x00009330
        /*030c*/ 	.word	0x00000009
        /*0310*/ 	.word	0x00000000
        /*0314*/ 	.short	0x010a
        /*0316*/ 	.byte	0x3f
	.zero		1


	//   ....[40]....
        /*0318*/ 	.word	0x000093c0
        /*031c*/ 	.word	0x00000006
        /*0320*/ 	.word	0x00000000
        /*0324*/ 	.short	0x010a
        /*0326*/ 	.byte	0x3f
	.zero		1


	//   ....[41]....
        /*0328*/ 	.word	0x00009450
        /*032c*/ 	.word	0x00000009
        /*0330*/ 	.word	0x00000000
        /*0334*/ 	.short	0x010a
        /*0336*/ 	.byte	0x3f
	.zero		1


	//   ....[42]....
        /*0338*/ 	.word	0x000094e0
        /*033c*/ 	.word	0x00000008
        /*0340*/ 	.word	0x00000000
        /*0344*/ 	.short	0x010a
        /*0346*/ 	.byte	0x3f
	.zero		1


	//   ....[43]....
        /*0348*/ 	.word	0x00009570
        /*034c*/ 	.word	0x0000000b
        /*0350*/ 	.word	0x00000000
        /*0354*/ 	.short	0x010a
        /*0356*/ 	.byte	0x3f
	.zero		1


	//   ....[44]....
        /*0358*/ 	.word	0x00009600
        /*035c*/ 	.word	0x00000003
        /*0360*/ 	.word	0x00000000
        /*0364*/ 	.short	0x010a
        /*0366*/ 	.byte	0x3f
	.zero		1


	//   ....[45]....
        /*0368*/ 	.word	0x00009670
        /*036c*/ 	.word	0x00000013
        /*0370*/ 	.word	0xfffffff8
        /*0374*/ 	.short	0x010a
        /*0376*/ 	.byte	0x3f
	.zero		1


	//   ....[46]....
        /*0378*/ 	.word	0x000096d0
        /*037c*/ 	.word	0x00000013
        /*0380*/ 	.word	0x00000000
        /*0384*/ 	.short	0x010a
        /*0386*/ 	.byte	0x3f
	.zero		1


	//   ....[47]....
        /*0388*/ 	.word	0x00009730
        /*038c*/ 	.word	0x00000015
        /*0390*/ 	.word	0x00000000
        /*0394*/ 	.short	0x010a
        /*0396*/ 	.byte	0x3f
	.zero		1


	//   ....[48]....
        /*0398*/ 	.word	0x00009790
        /*039c*/ 	.word	0x00000013
        /*03a0*/ 	.word	0x00000008
        /*03a4*/ 	.short	0x010a
        /*03a6*/ 	.byte	0x3f
	.zero		1


	//   ....[49]....
        /*03a8*/ 	.word	0x00009860
        /*03ac*/ 	.word	0x00000015
        /*03b0*/ 	.word	0x00000048
        /*03b4*/ 	.short	0x010a
        /*03b6*/ 	.byte	0x3f
	.zero		1


	//   ....[50]....
        /*03b8*/ 	.word	0x00009940
        /*03bc*/ 	.word	0x00000005
        /*03c0*/ 	.word	0x00000000
        /*03c4*/ 	.short	0x010a
        /*03c6*/ 	.byte	0x3f
	.zero		1


	//   ....[51]....
        /*03c8*/ 	.word	0x00009990
        /*03cc*/ 	.word	0x00000007
        /*03d0*/ 	.word	0x00000000
        /*03d4*/ 	.short	0x010a
        /*03d6*/ 	.byte	0x3f
	.zero		1


	//   ....[52]....
        /*03d8*/ 	.word	0x000099e0
        /*03dc*/ 	.word	0x00000006
        /*03e0*/ 	.word	0x00000000
        /*03e4*/ 	.short	0x010a
        /*03e6*/ 	.byte	0x3f
	.zero		1


	//   ....[53]....
        /*03e8*/ 	.word	0x00009a30
        /*03ec*/ 	.word	0x00000009
        /*03f0*/ 	.word	0x00000000
        /*03f4*/ 	.short	0x010a
        /*03f6*/ 	.byte	0x3f
	.zero		1


	//   ....[54]....
        /*03f8*/ 	.word	0x00009a80
        /*03fc*/ 	.word	0x00000006
        /*0400*/ 	.word	0x00000000
        /*0404*/ 	.short	0x010a
        /*0406*/ 	.byte	0x3f
	.zero		1


	//   ....[55]....
        /*0408*/ 	.word	0x00009ad0
        /*040c*/ 	.word	0x00000009
        /*0410*/ 	.word	0x00000000
        /*0414*/ 	.short	0x010a
        /*0416*/ 	.byte	0x3f
	.zero		1


	//   ....[56]....
        /*0418*/ 	.word	0x00009b20
        /*041c*/ 	.word	0x00000008
        /*0420*/ 	.word	0x00000000
        /*0424*/ 	.short	0x010a
        /*0426*/ 	.byte	0x3f
	.zero		1


	//   ....[57]....
        /*0428*/ 	.word	0x00009b70
        /*042c*/ 	.word	0x0000000b
        /*0430*/ 	.word	0x00000000
        /*0434*/ 	.short	0x010a
        /*0436*/ 	.byte	0x3f
	.zero		1


	//----- nvinfo : EIATTR_NUM_MBARRIERS
	.align		4
.L_28:
        /*0438*/ 	.byte	0x03, 0x38
        /*043a*/ 	.short	0x0018


	//----- nvinfo : EIATTR_EXIT_INSTR_OFFSETS
	.align		4
        /*043c*/ 	.byte	0x04, 0x1c
        /*043e*/ 	.short	(.L_30 - .L_29)


	//   ....[0]....
.L_29:
        /*0440*/ 	.word	0x00001470


	//   ....[1]....
        /*0444*/ 	.word	0x000014d0


	//   ....[2]....
        /*0448*/ 	.word	0x00008370


	//   ....[3]....
        /*044c*/ 	.word	0x000083a0


	//   ....[4]....
        /*0450*/ 	.word	0x00009650


	//----- nvinfo : EIATTR_MAX_THREADS
	.align		4
.L_30:
        /*0454*/ 	.byte	0x04, 0x05
        /*0456*/ 	.short	(.L_32 - .L_31)
.L_31:
        /*0458*/ 	.word	0x00000180
        /*045c*/ 	.word	0x00000001
        /*0460*/ 	.word	0x00000001


	//----- nvinfo : EIATTR_CRS_STACK_SIZE
	.align		4
.L_32:
        /*0464*/ 	.byte	0x04, 0x1e
        /*0466*/ 	.short	(.L_34 - .L_33)
.L_33:
        /*0468*/ 	.word	0x00000000


	//----- nvinfo : EIATTR_CBANK_PARAM_SIZE
	.align		4
.L_34:
        /*046c*/ 	.byte	0x03, 0x19
        /*046e*/ 	.short	0x0470


	//----- nvinfo : EIATTR_PARAM_CBANK
	.align		4
        /*0470*/ 	.byte	0x04, 0x0a
        /*0472*/ 	.short	(.L_36 - .L_35)
	.align		4
.L_35:
        /*0474*/ 	.word	index@(.nv.constant0._ZN7cutlass13device_kernelINS_4gemm6kernel13GemmUniversalIN4cute5tupleIJiiiiEEENS1_10collective13CollectiveMmaINS1_37MainloopSm90TmaGmmaWarpSpecializedFP8ILi9ENS5_IJNS4_1CILi2EEENSA_ILi1EEESC_EEENS1_32KernelTmaWarpSpecializedPingpongEEENS5_IJNSA_ILi64EEENSA_ILi128EEESH_EEENS_12float_e4m3_tENS5_IJlSC_lEEESJ_SK_NS4_8TiledMMAINS4_8MMA_AtomIJNS4_4SM904GMMA31MMA_64x128x32_F32E4M3E4M3_SS_TNILNSO_7ScaleInE1ELSQ_1EEEEEENS4_6LayoutINS5_IJSC_SC_SC_EEENS5_IJNSA_ILi0EEESV_SV_EEEEENS5_IJNS4_10UnderscoreESY_SY_EEEEENS4_13SM90_TMA_LOADENS4_14ComposedLayoutINS4_7SwizzleILi3ELi4ELi3EEENS4_18smem_ptr_flag_bitsILi8EEENST_INS5_IJNSA_ILi8EEESH_EEENS5_IJSH_SC_EEEEEEEvNS4_8identityENS4_23SM90_TMA_LOAD_MULTICASTES1B_vS1C_EENS_8epilogue10collective6detail29Sm90TmaWarpSpecializedAdapterINS1G_15DefaultEpilogueISJ_SK_SK_NS1F_6thread17LinearCombinationISJ_Li1EffLNS1K_9ScaleType4KindE0ELNS_15FloatRoundStyleE2ESJ_EENS1_15EpilogueDefaultEEEEEvvEEEEvNT_6ParamsE)
        /*0478*/ 	.short	0x0210
        /*047a*/ 	.short	0x0470


	//----- nvinfo : EIATTR_SW_WAR
	.align		4
.L_36:
        /*047c*/ 	.byte	0x04, 0x36
        /*047e*/ 	.short	(.L_38 - .L_37)
.L_37:
        /*0480*/ 	.word	0x00000008
.L_38:


//--------------------- .nv.callgraph             --------------------------
	.section	.nv.callgraph,"",@"SHT_CUDA_CALLGRAPH"
	.align	4
	.sectionentsize	8
	.align		4
        /*0000*/ 	.word	0x00000000
	.align		4
        /*0004*/ 	.word	0xffffffff
	.align		4
        /*0008*/ 	.word	0x00000000
	.align		4
        /*000c*/ 	.word	0xfffffffe
	.align		4
        /*0010*/ 	.word	0x00000000
	.align		4
        /*0014*/ 	.word	0xfffffffd
	.align		4
        /*0018*/ 	.word	0x00000000
	.align		4
        /*001c*/ 	.word	0xfffffffc


//--------------------- .nv.constant4             --------------------------
	.section	.nv.constant4,"a",@progbits
	.align	8
	.align		8
.nv.constant4:
        /*0000*/ 	.dword	_ZN39_INTERNAL_f8824408_4_k_cu_e801eba7_82484cuda3std3__45__cpo5beginE
	.align		8
        /*0008*/ 	.dword	_ZN39_INTERNAL_f8824408_4_k_cu_e801eba7_82484cuda3std3__45__cpo3endE
	.align		8
        /*0010*/ 	.dword	_ZN39_INTERNAL_f8824408_4_k_cu_e801eba7_82484cuda3std3__45__cpo6cbeginE
	.align		8
        /*0018*/ 	.dword	_ZN39_INTERNAL_f8824408_4_k_cu_e801eba7_82484cuda3std3__45__cpo4cendE
	.align		8
        /*0020*/ 	.dword	_ZN39_INTERNAL_f8824408_4_k_cu_e801eba7_82484cuda3std3__441_GLOBAL__N__f8824408_4_k_cu_e801eba7_82486ignoreE
	.align		8
        /*0028*/ 	.dword	_ZN39_INTERNAL_f8824408_4_k_cu_e801eba7_82484cuda3std3__419piecewise_constructE
	.align		8
        /*0030*/ 	.dword	_ZN39_INTERNAL_f8824408_4_k_cu_e801eba7_82484cuda3std3__48in_placeE
	.align		8
        /*0038*/ 	.dword	_ZN39_INTERNAL_f8824408_4_k_cu_e801eba7_82484cuda3std6ranges3__45__cpo4swapE
	.align		8
        /*0040*/ 	.dword	_ZN39_INTERNAL_f8824408_4_k_cu_e801eba7_82484cuda3std6ranges3__45__cpo9iter_moveE
	.align		8
        /*0048*/ 	.dword	_ZN39_INTERNAL_f8824408_4_k_cu_e801eba7_82484cute7productE
	.align		8
        /*0050*/ 	.dword	_ZN39_INTERNAL_f8824408_4_k_cu_e801eba7_82484cute1_E


//--------------------- .text._ZN7cutlass13device_kernelINS_4gemm6kernel13GemmUniversalIN4cute5tupleIJiiiiEEENS1_10collective13CollectiveMmaINS1_37MainloopSm90TmaGmmaWarpSpecializedFP8ILi9ENS5_IJNS4_1CILi2EEENSA_ILi1EEESC_EEENS1_32KernelTmaWarpSpecializedPingpongEEENS5_IJNSA_ILi64EEENSA_ILi128EEESH_EEENS_12float_e4m3_tENS5_IJlSC_lEEESJ_SK_NS4_8TiledMMAINS4_8MMA_AtomIJNS4_4SM904GMMA31MMA_64x128x32_F32E4M3E4M3_SS_TNILNSO_7ScaleInE1ELSQ_1EEEEEENS4_6LayoutINS5_IJSC_SC_SC_EEENS5_IJNSA_ILi0EEESV_SV_EEEEENS5_IJNS4_10UnderscoreESY_SY_EEEEENS4_13SM90_TMA_LOADENS4_14ComposedLayoutINS4_7SwizzleILi3ELi4ELi3EEENS4_18smem_ptr_flag_bitsILi8EEENST_INS5_IJNSA_ILi8EEESH_EEENS5_IJSH_SC_EEEEEEEvNS4_8identityENS4_23SM90_TMA_LOAD_MULTICASTES1B_vS1C_EENS_8epilogue10collective6detail29Sm90TmaWarpSpecializedAdapterINS1G_15DefaultEpilogueISJ_SK_SK_NS1F_6thread17LinearCombinationISJ_Li1EffLNS1K_9ScaleType4KindE0ELNS_15FloatRoundStyleE2ESJ_EENS1_15EpilogueDefaultEEEEEvvEEEEvNT_6ParamsE --------------------------
	.section	.text._ZN7cutlass13device_kernelINS_4gemm6kernel13GemmUniversalIN4cute5tupleIJiiiiEEENS1_10collective13CollectiveMmaINS1_37MainloopSm90TmaGmmaWarpSpecializedFP8ILi9ENS5_IJNS4_1CILi2EEENSA_ILi1EEESC_EEENS1_32KernelTmaWarpSpecializedPingpongEEENS5_IJNSA_ILi64EEENSA_ILi128EEESH_EEENS_12float_e4m3_tENS5_IJlSC_lEEESJ_SK_NS4_8TiledMMAINS4_8MMA_AtomIJNS4_4SM904GMMA31MMA_64x128x32_F32E4M3E4M3_SS_TNILNSO_7ScaleInE1ELSQ_1EEEEEENS4_6LayoutINS5_IJSC_SC_SC_EEENS5_IJNSA_ILi0EEESV_SV_EEEEENS5_IJNS4_10UnderscoreESY_SY_EEEEENS4_13SM90_TMA_LOADENS4_14ComposedLayoutINS4_7SwizzleILi3ELi4ELi3EEENS4_18smem_ptr_flag_bitsILi8EEENST_INS5_IJNSA_ILi8EEESH_EEENS5_IJSH_SC_EEEEEEEvNS4_8identityENS4_23SM90_TMA_LOAD_MULTICASTES1B_vS1C_EENS_8epilogue10collective6detail29Sm90TmaWarpSpecializedAdapterINS1G_15DefaultEpilogueISJ_SK_SK_NS1F_6thread17LinearCombinationISJ_Li1EffLNS1K_9ScaleType4KindE0ELNS_15FloatRoundStyleE2ESJ_EENS1_15EpilogueDefaultEEEEEvvEEEEvNT_6ParamsE,"ax",@progbits
	.align	128
.text._ZN7cutlass13device_kernelINS_4gemm6kernel13GemmUniversalIN4cute5tupleIJiiiiEEENS1_10collective13CollectiveMmaINS1_37MainloopSm90TmaGmmaWarpSpecializedFP8ILi9ENS5_IJNS4_1CILi2EEENSA_ILi1EEESC_EEENS1_32KernelTmaWarpSpecializedPingpongEEENS5_IJNSA_ILi64EEENSA_ILi128EEESH_EEENS_12float_e4m3_tENS5_IJlSC_lEEESJ_SK_NS4_8TiledMMAINS4_8MMA_AtomIJNS4_4SM904GMMA31MMA_64x128x32_F32E4M3E4M3_SS_TNILNSO_7ScaleInE1ELSQ_1EEEEEENS4_6LayoutINS5_IJSC_SC_SC_EEENS5_IJNSA_ILi0EEESV_SV_EEEEENS5_IJNS4_10UnderscoreESY_SY_EEEEENS4_13SM90_TMA_LOADENS4_14ComposedLayoutINS4_7SwizzleILi3ELi4ELi3EEENS4_18smem_ptr_flag_bitsILi8EEENST_INS5_IJNSA_ILi8EEESH_EEENS5_IJSH_SC_EEEEEEEvNS4_8identityENS4_23SM90_TMA_LOAD_MULTICASTES1B_vS1C_EENS_8epilogue10collective6detail29Sm90TmaWarpSpecializedAdapterINS1G_15DefaultEpilogueISJ_SK_SK_NS1F_6thread17LinearCombinationISJ_Li1EffLNS1K_9ScaleType4KindE0ELNS_15FloatRoundStyleE2ESJ_EENS1_15EpilogueDefaultEEEEEvvEEEEvNT_6ParamsE:
        .type           _ZN7cutlass13device_kernelINS_4gemm6kernel13GemmUniversalIN4cute5tupleIJiiiiEEENS1_10collective13CollectiveMmaINS1_37MainloopSm90TmaGmmaWarpSpecializedFP8ILi9ENS5_IJNS4_1CILi2EEENSA_ILi1EEESC_EEENS1_32KernelTmaWarpSpecializedPingpongEEENS5_IJNSA_ILi64EEENSA_ILi128EEESH_EEENS_12float_e4m3_tENS5_IJlSC_lEEESJ_SK_NS4_8TiledMMAINS4_8MMA_AtomIJNS4_4SM904GMMA31MMA_64x128x32_F32E4M3E4M3_SS_TNILNSO_7ScaleInE1ELSQ_1EEEEEENS4_6LayoutINS5_IJSC_SC_SC_EEENS5_IJNSA_ILi0EEESV_SV_EEEEENS5_IJNS4_10UnderscoreESY_SY_EEEEENS4_13SM90_TMA_LOADENS4_14ComposedLayoutINS4_7SwizzleILi3ELi4ELi3EEENS4_18smem_ptr_flag_bitsILi8EEENST_INS5_IJNSA_ILi8EEESH_EEENS5_IJSH_SC_EEEEEEEvNS4_8identityENS4_23SM90_TMA_LOAD_MULTICASTES1B_vS1C_EENS_8epilogue10collective6detail29Sm90TmaWarpSpecializedAdapterINS1G_15DefaultEpilogueISJ_SK_SK_NS1F_6thread17LinearCombinationISJ_Li1EffLNS1K_9ScaleType4KindE0ELNS_15FloatRoundStyleE2ESJ_EENS1_15EpilogueDefaultEEEEEvvEEEEvNT_6ParamsE,@function
        .size           _ZN7cutlass13device_kernelINS_4gemm6kernel13GemmUniversalIN4cute5tupleIJiiiiEEENS1_10collective13CollectiveMmaINS1_37MainloopSm90TmaGmmaWarpSpecializedFP8ILi9ENS5_IJNS4_1CILi2EEENSA_ILi1EEESC_EEENS1_32KernelTmaWarpSpecializedPingpongEEENS5_IJNSA_ILi64EEENSA_ILi128EEESH_EEENS_12float_e4m3_tENS5_IJlSC_lEEESJ_SK_NS4_8TiledMMAINS4_8MMA_AtomIJNS4_4SM904GMMA31MMA_64x128x32_F32E4M3E4M3_SS_TNILNSO_7ScaleInE1ELSQ_1EEEEEENS4_6LayoutINS5_IJSC_SC_SC_EEENS5_IJNSA_ILi0EEESV_SV_EEEEENS5_IJNS4_10UnderscoreESY_SY_EEEEENS4_13SM90_TMA_LOADENS4_14ComposedLayoutINS4_7SwizzleILi3ELi4ELi3EEENS4_18smem_ptr_flag_bitsILi8EEENST_INS5_IJNSA_ILi8EEESH_EEENS5_IJSH_SC_EEEEEEEvNS4_8identityENS4_23SM90_TMA_LOAD_MULTICASTES1B_vS1C_EENS_8epilogue10collective6detail29Sm90TmaWarpSpecializedAdapterINS1G_15DefaultEpilogueISJ_SK_SK_NS1F_6thread17LinearCombinationISJ_Li1EffLNS1K_9ScaleType4KindE0ELNS_15FloatRoundStyleE2ESJ_EENS1_15EpilogueDefaultEEEEEvvEEEEvNT_6ParamsE,(.L_x_219 - _ZN7cutlass13device_kernelINS_4gemm6kernel13GemmUniversalIN4cute5tupleIJiiiiEEENS1_10collective13CollectiveMmaINS1_37MainloopSm90TmaGmmaWarpSpecializedFP8ILi9ENS5_IJNS4_1CILi2EEENSA_ILi1EEESC_EEENS1_32KernelTmaWarpSpecializedPingpongEEENS5_IJNSA_ILi64EEENSA_ILi128EEESH_EEENS_12float_e4m3_tENS5_IJlSC_lEEESJ_SK_NS4_8TiledMMAINS4_8MMA_AtomIJNS4_4SM904GMMA31MMA_64x128x32_F32E4M3E4M3_SS_TNILNSO_7ScaleInE1ELSQ_1EEEEEENS4_6LayoutINS5_IJSC_SC_SC_EEENS5_IJNSA_ILi0EEESV_SV_EEEEENS5_IJNS4_10UnderscoreESY_SY_EEEEENS4_13SM90_TMA_LOADENS4_14ComposedLayoutINS4_7SwizzleILi3ELi4ELi3EEENS4_18smem_ptr_flag_bitsILi8EEENST_INS5_IJNSA_ILi8EEESH_EEENS5_IJSH_SC_EEEEEEEvNS4_8identityENS4_23SM90_TMA_LOAD_MULTICASTES1B_vS1C_EENS_8epilogue10collective6detail29Sm90TmaWarpSpecializedAdapterINS1G_15DefaultEpilogueISJ_SK_SK_NS1F_6thread17LinearCombinationISJ_Li1EffLNS1K_9ScaleType4KindE0ELNS_15FloatRoundStyleE2ESJ_EENS1_15EpilogueDefaultEEEEEvvEEEEvNT_6ParamsE)
        .other          _ZN7cutlass13device_kernelINS_4gemm6kernel13GemmUniversalIN4cute5tupleIJiiiiEEENS1_10collective13CollectiveMmaINS1_37MainloopSm90TmaGmmaWarpSpecializedFP8ILi9ENS5_IJNS4_1CILi2EEENSA_ILi1EEESC_EEENS1_32KernelTmaWarpSpecializedPingpongEEENS5_IJNSA_ILi64EEENSA_ILi128EEESH_EEENS_12float_e4m3_tENS5_IJlSC_lEEESJ_SK_NS4_8TiledMMAINS4_8MMA_AtomIJNS4_4SM904GMMA31MMA_64x128x32_F32E4M3E4M3_SS_TNILNSO_7ScaleInE1ELSQ_1EEEEEENS4_6LayoutINS5_IJSC_SC_SC_EEENS5_IJNSA_ILi0EEESV_SV_EEEEENS5_IJNS4_10UnderscoreESY_SY_EEEEENS4_13SM90_TMA_LOADENS4_14ComposedLayoutINS4_7SwizzleILi3ELi4ELi3EEENS4_18smem_ptr_flag_bitsILi8EEENST_INS5_IJNSA_ILi8EEESH_EEENS5_IJSH_SC_EEEEEEEvNS4_8identityENS4_23SM90_TMA_LOAD_MULTICASTES1B_vS1C_EENS_8epilogue10collective6detail29Sm90TmaWarpSpecializedAdapterINS1G_15DefaultEpilogueISJ_SK_SK_NS1F_6thread17LinearCombinationISJ_Li1EffLNS1K_9ScaleType4KindE0ELNS_15FloatRoundStyleE2ESJ_EENS1_15EpilogueDefaultEEEEEvvEEEEvNT_6ParamsE,@"STO_CUDA_ENTRY STV_DEFAULT"
_ZN7cutlass13device_kernelINS_4gemm6kernel13GemmUniversalIN4cute5tupleIJiiiiEEENS1_10collective13CollectiveMmaINS1_37MainloopSm90TmaGmmaWarpSpecializedFP8ILi9ENS5_IJNS4_1CILi2EEENSA_ILi1EEESC_EEENS1_32KernelTmaWarpSpecializedPingpongEEENS5_IJNSA_ILi64EEENSA_ILi128EEESH_EEENS_12float_e4m3_tENS5_IJlSC_lEEESJ_SK_NS4_8TiledMMAINS4_8MMA_AtomIJNS4_4SM904GMMA31MMA_64x128x32_F32E4M3E4M3_SS_TNILNSO_7ScaleInE1ELSQ_1EEEEEENS4_6LayoutINS5_IJSC_SC_SC_EEENS5_IJNSA_ILi0EEESV_SV_EEEEENS5_IJNS4_10UnderscoreESY_SY_EEEEENS4_13SM90_TMA_LOADENS4_14ComposedLayoutINS4_7SwizzleILi3ELi4ELi3EEENS4_18smem_ptr_flag_bitsILi8EEENST_INS5_IJNSA_ILi8EEESH_EEENS5_IJSH_SC_EEEEEEEvNS4_8identityENS4_23SM90_TMA_LOAD_MULTICASTES1B_vS1C_EENS_8epilogue10collective6detail29Sm90TmaWarpSpecializedAdapterINS1G_15DefaultEpilogueISJ_SK_SK_NS1F_6thread17LinearCombinationISJ_Li1EffLNS1K_9ScaleType4KindE0ELNS_15FloatRoundStyleE2ESJ_EENS1_15EpilogueDefaultEEEEEvvEEEEvNT_6ParamsE:
[----:B------:R-:W-:Y:S01]  /*0000*/  LDC R1, c[0x0][0x28] ;  /* 0x00000a00ff017b82 */ /* 0x000fe20000000800 */
[----:B------:R-:W0:Y:S01]  /*0010*/  S2R R11, SR_TID.X ;  /* 0x00000000000b7919 */ /* 0x000e220000002100 */
[----:B------:R-:W-:Y:S01]  /*0020*/  ELECT P0, URZ, PT ;  /* 0x00000000003f782f */ /* 0x000fe20003800000 */
[----:B------:R-:W-:Y:S01]  /*0030*/  BSSY B0, `(.L_x_0) ;  /* 0x000000f000007945 */ /* 0x000fe20003800000 */
[--C-:B0-----:R-:W-:Y:S02]  /*0040*/  SHF.R.U32.HI R0, RZ, 0x5, R11.reuse ;  /* 0x00000005ff007819 */ /* 0x101fe4000001160b */
[----:B------:R-:W-:-:S03]  /*0050*/  SHF.R.U32.HI R5, RZ, 0x7, R11 ;  /* 0x00000007ff057819 */ /* 0x000fc6000001160b */
[----:B------:R-:W0:Y:S04]  /*0060*/  SHFL.IDX PT, R2, R0, RZ, 0x1f ;  /* 0x00001fff00027589 */ /* 0x000e2800000e0000 */
[----:B------:R1:W2:Y:S01]  /*0070*/  SHFL.IDX PT, R6, R5, RZ, 0x1f ;  /* 0x00001fff05067589 */ /* 0x0002a200000e0000 */
[----:B0-----:R-:W-:-:S13]  /*0080*/  ISETP.NE.OR P0, PT, R2, RZ, !P0 ;  /* 0x000000ff0200720c */ /* 0x001fda0004705670 */
[----:B-12---:R-:W-:Y:S05]  /*0090*/  @P0 BRA `(.L_x_1) ;  /* 0x0000000000200947 */ /* 0x006fea0003800000 */
[----:B------:R-:W-:Y:S02]  /*00a0*/  ULDC.64 UR4, c[0x0][0x198] ;  /* 0x0000660000047ab9 */ /* 0x000fe40000000a00 */
[----:B------:R-:W-:Y:S02]  /*00b0*/  UIADD3 UR6, UP0, UR4, 0xf0, URZ ;  /* 0x000000f004067890 */ /* 0x000fe4000ff1e03f */
[----:B------:R-:W-:Y:S02]  /*00c0*/  UIADD3 UR4, UP1, UR4, 0x1f0, URZ ;  /* 0x000001f004047890 */ /* 0x000fe4000ff3e03f */
[----:B------:R-:W-:Y:S02]  /*00d0*/  UIADD3.X UR7, URZ, UR5, URZ, UP0, !UPT ;  /* 0x000000053f077290 */ /* 0x000fe400087fe43f */
[----:B------:R-:W-:-:S07]  /*00e0*/  UIADD3.X UR5, URZ, UR5, URZ, UP1, !UPT ;  /* 0x000000053f057290 */ /* 0x000fce0008ffe43f */
[----:B------:R0:W-:Y:S02]  /*00f0*/  UTMACCTL.PF [UR6] ;  /* 0x00000000060079b9 */ /* 0x0001e40008040000 */
[----:B------:R0:W-:Y:S02]  /*0100*/  UTMACCTL.PF [UR4] ;  /* 0x00000000040079b9 */ /* 0x0001e40008040000 */
[----:B0-----:R-:W-:Y:S01]  /*0110*/  NOP ;  /* 0x0000000000007918 */ /* 0x001fe20000000000 */
.L_x_1:
[----:B------:R-:W-:Y:S05]  /*0120*/  BSYNC B0 ;  /* 0x0000000000007941 */ /* 0x000fea0003800000 */
.L_x_0:
[----:B------:R-:W0:Y:S02]  /*0130*/  SHFL.IDX PT, R7, R0, RZ, 0x1f ;  /* 0x00001fff00077589 */ /* 0x000e2400000e0000 */
[----:B0-----:R-:W-:-:S13]  /*0140*/  ISETP.NE.AND P0, PT, R7, RZ, PT ;  /* 0x000000ff0700720c */ /* 0x001fda0003f05270 */
[----:B------:R-:W-:Y:S05]  /*0150*/  @P0 BRA `(.L_x_2) ;  /* 0x00000000008c0947 */ /* 0x000fea0003800000 */
[----:B------:R-:W-:Y:S01]  /*0160*/  ELECT P0, URZ, PT ;  /* 0x00000000003f782f */ /* 0x000fe20003800000 */
[----:B------:R-:W-:-:S12]  /*0170*/  BSSY B0, `(.L_x_2) ;  /* 0x0000021000007945 */ /* 0x000fd80003800000 */
[----:B------:R-:W-:Y:S05]  /*0180*/  @!P0 BRA `(.L_x_3) ;  /* 0x00000000007c8947 */ /* 0x000fea0003800000 */
[----:B------:R-:W0:Y:S01]  /*0190*/  S2UR UR8, SR_CgaCtaId ;  /* 0x00000000000879c3 */ /* 0x000e220000008800 */
[----:B------:R-:W-:Y:S01]  /*01a0*/  UMOV UR4, 0x400 ;  /* 0x0000040000047882 */ /* 0x000fe20000000000 */
[----:B------:R-:W-:Y:S01]  /*01b0*/  UMOV UR5, 0x1 ;  /* 0x0000000100057882 */ /* 0x000fe20000000000 */
[----:B------:R-:W-:Y:S02]  /*01c0*/  UMOV UR6, 0x2 ;  /* 0x0000000200067882 */ /* 0x000fe40000000000 */
[----:B------:R-:W-:-:S04]  /*01d0*/  UIADD3 UR6, -UR6, 0x100000, URZ ;  /* 0x0010000006067890 */ /* 0x000fc8000fffe13f */
[----:B------:R-:W-:Y:S02]  /*01e0*/  USHF.L.U32 UR7, UR6, 0xb, URZ ;  /* 0x0000000b06077899 */ /* 0x000fe4000800063f */
[----:B------:R-:W-:Y:S02]  /*01f0*/  USHF.L.U32 UR6, UR6, 0x1, URZ ;  /* 0x0000000106067899 */ /* 0x000fe4000800063f */
[----:B0-----:R-:W-:Y:S02]  /*0200*/  ULEA UR8, UR8, UR4, 0x18 ;  /* 0x0000000408087291 */ /* 0x001fe4000f8ec03f */
[----:B------:R-:W-:-:S04]  /*0210*/  UIADD3 UR4, -UR5, 0x100000, URZ ;  /* 0x0010000005047890 */ /* 0x000fc8000fffe13f */
[----:B------:R-:W-:Y:S02]  /*0220*/  USHF.L.U32 UR5, UR4, 0xb, URZ ;  /* 0x0000000b04057899 */ /* 0x000fe4000800063f */
[----:B------:R-:W-:Y:S01]  /*0230*/  USHF.L.U32 UR4, UR4, 0x1, URZ ;  /* 0x0000000104047899 */ /* 0x000fe2000800063f */
[----:B------:R-:W0:Y:S11]  /*0240*/  FENCE.VIEW.ASYNC.S ;  /* 0x00000000000073c6 */ /* 0x000e360000000000 */
[----:B0-----:R0:W1:Y:S01]  /*0250*/  SYNCS.EXCH.64 URZ, [UR8], UR4 ;  /* 0x00000004083f75b2 */ /* 0x0010620008000100 */
[----:B------:R0:W2:Y:S01]  /*0260*/  SYNCS.EXCH.64 URZ, [UR8+0x48], UR6 ;  /* 0x00004806083f75b2 */ /* 0x0000a20008000100 */
[----:B------:R0:W3:Y:S01]  /*0270*/  SYNCS.EXCH.64 URZ, [UR8+0x8], UR4 ;  /* 0x00000804083f75b2 */ /* 0x0000e20008000100 */
[----:B------:R0:W4:Y:S01]  /*0280*/  SYNCS.EXCH.64 URZ, [UR8+0x50], UR6 ;  /* 0x00005006083f75b2 */ /* 0x0001220008000100 */
[----:B------:R0:W0:Y:S01]  /*0290*/  SYNCS.EXCH.64 URZ, [UR8+0x10], UR4 ;  /* 0x00001004083f75b2 */ /* 0x0000220008000100 */
        /* <DEDUP_REMOVED lines=13> */
[----:B------:R-:W-:Y:S01]  /*0370*/  NOP ;  /* 0x0000000000007918 */ /* 0x000fe20000000000 */
.L_x_3:
[----:B0-----:R-:W-:Y:S05]  /*0380*/  BSYNC B0 ;  /* 0x0000000000007941 */ /* 0x001fea0003800000 */
.L_x_2:
[----:B------:R-:W0:Y:S01]  /*0390*/  SHFL.IDX PT, R3, R0, RZ, 0x1f ;  /* 0x00001fff00037589 */ /* 0x000e2200000e0000 */
[----:B------:R-:W-:Y:S01]  /*03a0*/  SHF.R.S32.HI R4, RZ, 0x1f, R11 ;  /* 0x0000001fff047819 */ /* 0x000fe2000001140b */
[----:B------:R-:W5:Y:S01]  /*03b0*/  S2UR UR13, SR_CTAID.X ;  /* 0x00000000000d79c3 */ /* 0x000f620000002500 */
[----:B------:R-:W-:Y:S01]  /*03c0*/  ELECT P0, URZ, PT ;  /* 0x00000000003f782f */ /* 0x000fe20003800000 */
[----:B------:R1:W2:Y:S01]  /*03d0*/  SHFL.IDX PT, R8, R0, RZ, 0x1f ;  /* 0x00001fff00087589 */ /* 0x0002a200000e0000 */
[----:B------:R-:W-:Y:S02]  /*03e0*/  LEA.HI R4, R4, R11, RZ, 0x7 ;  /* 0x0000000b04047211 */ /* 0x000fe400078f38ff */
[----:B------:R-:W-:Y:S01]  /*03f0*/  ELECT P1, URZ, PT ;  /* 0x00000000003f782f */ /* 0x000fe20003820000 */
[----:B------:R-:W-:Y:S01]  /*0400*/  NOP ;  /* 0x0000000000007918 */ /* 0x000fe20000000000 */
[----:B------:R-:W3:Y:S01]  /*0410*/  S2R R16, SR_CTAID.Y ;  /* 0x0000000000107919 */ /* 0x000ee20000002600 */
[----:B------:R-:W-:Y:S01]  /*0420*/  LOP3.LUT R4, R4, 0xffffff80, RZ, 0xc0, !PT ;  /* 0xffffff8004047812 */ /* 0x000fe200078ec0ff */
[----:B------:R-:W-:Y:S01]  /*0430*/  ULDC UR4, c[0x0][0x150] ;  /* 0x0000540000047ab9 */ /* 0x000fe20000000800 */
[----:B------:R-:W4:Y:S01]  /*0440*/  LDC R12, c[0x0][0x144] ;  /* 0x00005100ff0c7b82 */ /* 0x000f220000000800 */
[----:B------:R2:W4:Y:S01]  /*0450*/  SHFL.IDX PT, R14, R5, RZ, 0x1f ;  /* 0x00001fff050e7589 */ /* 0x00052200000e0000 */
[----:B------:R-:W-:Y:S01]  /*0460*/  UMOV UR12, 0x80 ;  /* 0x00000080000c7882 */ /* 0x000fe20000000000 */
[----:B------:R-:W-:Y:S01]  /*0470*/  IMAD.IADD R10, R11, 0x1, -R4 ;  /* 0x000000010b0a7824 */ /* 0x000fe200078e0a04 */
[----:B------:R-:W-:Y:S01]  /*0480*/  NOP ;  /* 0x0000000000007918 */ /* 0x000fe20000000000 */
[C---:B------:R-:W-:Y:S01]  /*0490*/  VIADD R38, R6.reuse, 0xffffffff ;  /* 0xffffffff06267836 */ /* 0x040fe20000000000 */
[----:B------:R-:W-:-:S02]  /*04a0*/  ISETP.NE.AND P4, PT, R6, RZ, PT ;  /* 0x000000ff0600720c */ /* 0x000fc40003f85270 */
[----:B------:R-:W-:Y:S01]  /*04b0*/  SHF.R.S32.HI R19, RZ, 0x1f, R10 ;  /* 0x0000001fff137819 */ /* 0x000fe2000001140a */
[----:B------:R-:W4:Y:S01]  /*04c0*/  LDC R13, c[0x0][0x140] ;  /* 0x00005000ff0d7b82 */ /* 0x000f220000000800 */
[----:B------:R-:W-:Y:S02]  /*04d0*/  ISETP.GE.U32.AND P6, PT, R38, 0x2, PT ;  /* 0x000000022600780c */ /* 0x000fe40003fc6070 */
[----:B0-----:R-:W-:Y:S02]  /*04e0*/  ISETP.NE.OR P0, PT, R3, RZ, !P0 ;  /* 0x000000ff0300720c */ /* 0x001fe40004705670 */
[----:B------:R-:W-:Y:S02]  /*04f0*/  LEA.HI R3, R19, R10, RZ, 0x3 ;  /* 0x0000000a13037211 */ /* 0x000fe400078f18ff */
[----:B-----5:R-:W-:Y:S01]  /*0500*/  I2FP.F32.U32 R4, UR13 ;  /* 0x0000000d00047c45 */ /* 0x020fe20008201000 */
[----:B------:R-:W0:Y:S01]  /*0510*/  LDC R27, c[0x0][0x148] ;  /* 0x00005200ff1b7b82 */ /* 0x000e220000000800 */
[----:B-1----:R-:W-:-:S02]  /*0520*/  SHF.R.S32.HI R0, RZ, 0x3, R3 ;  /* 0x00000003ff007819 */ /* 0x002fc40000011403 */
[----:B--2---:R-:W-:Y:S01]  /*0530*/  ISETP.NE.OR P1, PT, R8, RZ, !P1 ;  /* 0x000000ff0800720c */ /* 0x004fe20004f25670 */
[----:B------:R-:W-:Y:S01]  /*0540*/  FMUL R9, R4, UR4 ;  /* 0x0000000404097c20 */ /* 0x000fe20008400000 */
[----:B------:R-:W-:Y:S01]  /*0550*/  SHF.R.S32.HI R3, RZ, 0x1f, R3 ;  /* 0x0000001fff037819 */ /* 0x000fe20000011403 */
[----:B------:R-:W-:Y:S01]  /*0560*/  ULDC UR4, c[0x0][0x154] ;  /* 0x0000550000047ab9 */ /* 0x000fe20000000800 */
[----:B------:R-:W-:Y:S01]  /*0570*/  SHF.R.S32.HI R8, RZ, 0x1f, R7 ;  /* 0x0000001fff087819 */ /* 0x000fe20000011407 */
[----:B------:R-:W-:Y:S01]  /*0580*/  VOTEU.ALL UP1, P0 ;  /* 0x00000000003f7886 */ /* 0x000fe20000020000 */
[----:B------:R-:W-:Y:S01]  /*0590*/  LEA.HI R4, R3, R0, RZ, 0x2 ;  /* 0x0000000003047211 */ /* 0x000fe200078f10ff */
[----:B------:R-:W1:Y:S01]  /*05a0*/  F2I.U32.TRUNC.NTZ R9, R9 ;  /* 0x0000000900097305 */ /* 0x000e62000020f000 */
[----:B------:R-:W-:Y:S01]  /*05b0*/  LEA.HI R8, R8, R7, RZ, 0x2 ;  /* 0x0000000708087211 */ /* 0x000fe200078f10ff */
[----:B------:R-:W-:Y:S01]  /*05c0*/  VOTEU.ALL UP0, P0 ;  /* 0x00000000003f7886 */ /* 0x000fe20000000000 */
[----:B------:R-:W-:Y:S01]  /*05d0*/  SHF.R.S32.HI R3, RZ, 0x1f, R2 ;  /* 0x0000001fff037819 */ /* 0x000fe20000011402 */
[----:B------:R-:W2:Y:S01]  /*05e0*/  @!UP1 S2UR UR7, SR_CgaCtaId ;  /* 0x00000000000799c3 */ /* 0x000ea20000008800 */
[----:B------:R-:W-:Y:S01]  /*05f0*/  LOP3.LUT R5, R4, 0xfffffffc, RZ, 0xc0, !PT ;  /* 0xfffffffc04057812 */ /* 0x000fe200078ec0ff */
[----:B------:R-:W-:Y:S01]  /*0600*/  VOTEU.ALL UP2, P1 ;  /* 0x00000000003f7886 */ /* 0x000fe20000840000 */
[----:B------:R-:W-:Y:S01]  /*0610*/  LOP3.LUT R8, R8, 0x3ffffffc, RZ, 0xc0, !PT ;  /* 0x3ffffffc08087812 */ /* 0x000fe200078ec0ff */
[----:B------:R-:W-:Y:S01]  /*0620*/  @!UP1 UMOV UR6, 0x400 ;  /* 0x0000040000069882 */ /* 0x000fe20000000000 */
[----:B------:R-:W-:Y:S01]  /*0630*/  LEA.HI R3, R3, R2, RZ, 0x2 ;  /* 0x0000000203037211 */ /* 0x000fe200078f10ff */
[----:B------:R-:W-:Y:S01]  /*0640*/  IMAD.IADD R5, R0, 0x1, -R5 ;  /* 0x0000000100057824 */ /* 0x000fe200078e0a05 */
[----:B------:R-:W-:Y:S01]  /*0650*/  @!UP2 UMOV UR9, 0x400 ;  /* 0x000004000009a882 */ /* 0x000fe20000000000 */
[----:B------:R-:W-:Y:S01]  /*0660*/  IMAD.IADD R8, R7, 0x1, -R8 ;  /* 0x0000000107087824 */ /* 0x000fe200078e0a08 */
[----:B------:R-:W-:Y:S01]  /*0670*/  LOP3.LUT R3, R3, 0xfffffffc, RZ, 0xc0, !PT ;  /* 0xfffffffc03037812 */ /* 0x000fe200078ec0ff */
[----:B------:R-:W5:Y:S01]  /*0680*/  @!UP2 S2UR UR10, SR_CgaCtaId ;  /* 0x00000000000aa9c3 */ /* 0x000f620000008800 */
[----:B-1----:R-:W-:Y:S01]  /*0690*/  IMAD.MOV R9, RZ, RZ, -R9 ;  /* 0x000000ffff097224 */ /* 0x002fe200078e0a09 */
[----:B------:R-:W-:Y:S01]  /*06a0*/  VOTEU.ALL UP3, P1 ;  /* 0x00000000003f7886 */ /* 0x000fe20000860000 */
[----:B------:R-:W-:Y:S01]  /*06b0*/  IMAD R5, R8, 0x4, R5 ;  /* 0x0000000408057824 */ /* 0x000fe200078e0205 */
[----:B------:R-:W-:Y:S01]  /*06c0*/  VOTEU.ALL UP4, P1 ;  /* 0x00000000003f7886 */ /* 0x000fe20000880000 */
[----:B------:R-:W-:Y:S01]  /*06d0*/  IMAD.IADD R18, R2, 0x1, -R3 ;  /* 0x0000000102127824 */ /* 0x000fe200078e0a03 */
[----:B---3--:R-:W-:Y:S01]  /*06e0*/  I2FP.F32.U32 R2, R16 ;  /* 0x0000001000027245 */ /* 0x008fe20000201000 */
[----:B----4-:R-:W-:Y:S01]  /*06f0*/  IMAD R25, R12, R9, UR13 ;  /* 0x0000000d0c197e24 */ /* 0x010fe2000f8e0209 */
[C---:B------:R-:W-:Y:S01]  /*0700*/  LEA.HI R0, R5.reuse, R5, RZ, 0x1 ;  /* 0x0000000505007211 */ /* 0x040fe200078f08ff */
[C---:B------:R-:W-:Y:S01]  /*0710*/  IMAD.SHL.U32 R12, R5.reuse, 0x4, RZ ;  /* 0x00000004050c7824 */ /* 0x040fe200078e00ff */
[----:B------:R-:W-:Y:S01]  /*0720*/  VOTEU.ALL UP5, P1 ;  /* 0x00000000003f7886 */ /* 0x000fe200008a0000 */
[----:B------:R-:W-:Y:S01]  /*0730*/  FMUL R2, R2, UR4 ;  /* 0x0000000402027c20 */ /* 0x000fe20008400000 */
[----:B------:R-:W-:Y:S01]  /*0740*/  LOP3.LUT R0, R0, 0xfffffffe, RZ, 0xc0, !PT ;  /* 0xfffffffe00007812 */ /* 0x000fe200078ec0ff */
[----:B------:R-:W-:Y:S01]  /*0750*/  UMOV UR4, 0x20 ;  /* 0x0000002000047882 */ /* 0x000fe20000000000 */
[----:B--2---:R-:W-:Y:S01]  /*0760*/  @!UP1 ULEA UR8, UR7, UR6, 0x18 ;  /* 0x0000000607089291 */ /* 0x004fe2000f8ec03f */
[----:B------:R-:W-:Y:S01]  /*0770*/  LOP3.LUT R12, R5, 0xc, R12, 0x78, !PT ;  /* 0x0000000c050c7812 */ /* 0x000fe200078e780c */
[----:B------:R-:W-:-:S04]  /*0780*/  @!UP1 UIADD3 UR4, -UR4, 0x100000, URZ ;  /* 0x0010000004049890 */ /* 0x000fc8000fffe13f */
[----:B------:R-:W-:Y:S02]  /*0790*/  @!UP1 USHF.L.U32 UR5, UR4, 0xb, URZ ;  /* 0x0000000b04059899 */ /* 0x000fe4000800063f */
[----:B------:R-:W-:Y:S01]  /*07a0*/  @!UP1 USHF.L.U32 UR4, UR4, 0x1, URZ ;  /* 0x0000000104049899 */ /* 0x000fe2000800063f */
[----:B------:R-:W-:Y:S01]  /*07b0*/  IMAD.IADD R0, R5, 0x1, -R0 ;  /* 0x0000000105007824 */ /* 0x000fe200078e0a00 */
[----:B------:R-:W1:Y:S01]  /*07c0*/  F2I.U32.TRUNC.NTZ R2, R2 ;  /* 0x0000000200027305 */ /* 0x000e62000020f000 */
[----:B------:R-:W-:-:S04]  /*07d0*/  @!UP2 UIADD3 UR6, -UR12, 0x100000, URZ ;  /* 0x001000000c06a890 */ /* 0x000fc8000fffe13f */
[----:B------:R-:W-:Y:S02]  /*07e0*/  @!UP2 USHF.L.U32 UR7, UR6, 0xb, URZ ;  /* 0x0000000b0607a899 */ /* 0x000fe4000800063f */
[----:B------:R-:W-:Y:S01]  /*07f0*/  @!UP2 USHF.L.U32 UR6, UR6, 0x1, URZ ;  /* 0x000000010606a899 */ /* 0x000fe2000800063f */
[----:B------:R-:W-:Y:S01]  /*0800*/  ISETP.EQ.U32.AND P3, PT, R13, 0x1, PT ;  /* 0x000000010d00780c */ /* 0x000fe20003f62070 */
[----:B------:R-:W-:Y:S01]  /*0810*/  VOTEU.ALL UP1, P0 ;  /* 0x00000000003f7886 */ /* 0x000fe20000020000 */
[----:B------:R-:W-:Y:S01]  /*0820*/  ISETP.NE.AND P2, PT, R0, R25, PT ;  /* 0x000000190000720c */ /* 0x000fe20003f45270 */
[----:B------:R-:W-:Y:S01]  /*0830*/  IMAD.MOV.U32 R13, RZ, RZ, 0x1 ;  /* 0x00000001ff0d7424 */ /* 0x000fe200078e00ff */
[----:B-----5:R-:W-:Y:S01]  /*0840*/  @!UP2 ULEA UR9, UR10, UR9, 0x18 ;  /* 0x000000090a09a291 */ /* 0x020fe2000f8ec03f */
[----:B------:R-:W-:Y:S01]  /*0850*/  LOP3.LUT P0, RZ, R10, 0x7, RZ, 0xc0, !PT ;  /* 0x000000070aff7812 */ /* 0x000fe2000780c0ff */
[----:B------:R-:W-:Y:S01]  /*0860*/  VOTEU.ALL UP2, P1 ;  /* 0x00000000003f7886 */ /* 0x000fe20000840000 */
[----:B------:R-:W-:Y:S01]  /*0870*/  ISETP.NE.AND P1, PT, R18, 0x3, PT ;  /* 0x000000031200780c */ /* 0x000fe20003f25270 */
[----:B------:R-:W2:Y:S02]  /*0880*/  FENCE.VIEW.ASYNC.S ;  /* 0x00000000000073c6 */ /* 0x000ea40000000000 */
[----:B--2---:R2:W3:Y:S01]  /*0890*/  @!UP0 SYNCS.EXCH.64 URZ, [UR8+0xc0], UR4 ;  /* 0x0000c004083f85b2 */ /* 0x0044e20008000100 */
[----:B------:R-:W-:-:S02]  /*08a0*/  ISETP.LT.U32.AND P0, PT, R12, 0x2, !P0 ;  /* 0x000000020c00780c */ /* 0x000fc40004701070 */
[----:B------:R-:W-:Y:S01]  /*08b0*/  ISETP.EQ.OR P1, PT, R18, RZ, !P1 ;  /* 0x000000ff1200720c */ /* 0x000fe20004f22670 */
[----:B-1----:R-:W-:Y:S01]  /*08c0*/  IMAD.MOV R24, RZ, RZ, -R2 ;  /* 0x000000ffff187224 */ /* 0x002fe200078e0a02 */
[----:B------:R-:W-:Y:S02]  /*08d0*/  R2UR UR11, R14 ;  /* 0x000000000e0b72ca */ /* 0x000fe400000e0000 */
[----:B------:R-:W-:Y:S01]  /*08e0*/  @P2 LEA.HI R0, R12, R12, RZ, 0x1 ;  /* 0x0000000c0c002211 */ /* 0x000fe200078f08ff */
[----:B0-----:R-:W-:Y:S01]  /*08f0*/  IMAD R3, R27, R24, R16 ;  /* 0x000000181b037224 */ /* 0x001fe200078e0210 */
[----:B------:R-:W-:Y:S02]  /*0900*/  ISETP.EQ.AND P1, PT, R6, RZ, P1 ;  /* 0x000000ff0600720c */ /* 0x000fe40000f22270 */
[----:B------:R-:W-:Y:S02]  /*0910*/  @P2 SHF.R.S32.HI R0, RZ, 0x1, R0 ;  /* 0x00000001ff002819 */ /* 0x000fe40000011400 */
[----:B------:R-:W-:Y:S01]  /*0920*/  SEL R7, RZ, 0x1, !P1 ;  /* 0x00000001ff077807 */ /* 0x000fe20004800000 */
[----:B------:R2:W0:Y:S01]  /*0930*/  @!UP1 SYNCS.EXCH.64 URZ, [UR8+0xc8], UR4 ;  /* 0x0000c804083f95b2 */ /* 0x0004220008000100 */
[----:B------:R-:W-:Y:S01]  /*0940*/  @P2 ISETP.NE.AND P5, PT, R0, R3, PT ;  /* 0x000000030000220c */ /* 0x000fe20003fa5270 */
[----:B------:R-:W-:Y:S01]  /*0950*/  NOP ;  /* 0x0000000000007918 */ /* 0x000fe20000000000 */
[----:B------:R-:W-:-:S02]  /*0960*/  SEL R0, RZ, 0x1, !P0 ;  /* 0x00000001ff007807 */ /* 0x000fc40004000000 */
[----:B------:R-:W-:Y:S02]  /*0970*/  @P2 SEL R13, RZ, 0x1, P5 ;  /* 0x00000001ff0d2807 */ /* 0x000fe40002800000 */
[----:B------:R-:W-:Y:S02]  /*0980*/  SEL R7, R7, 0x2, P6 ;  /* 0x0000000207077807 */ /* 0x000fe40003000000 */
[----:B------:R-:W-:Y:S01]  /*0990*/  LOP3.LUT R13, R13, R0, RZ, 0xc0, !PT ;  /* 0x000000000d0d7212 */ /* 0x000fe200078ec0ff */
[----:B------:R2:W1:Y:S01]  /*09a0*/  @!UP2 SYNCS.EXCH.64 URZ, [UR9+0xa0], UR6 ;  /* 0x0000a006093fa5b2 */ /* 0x0004620008000100 */
[----:B------:R2:W4:Y:S01]  /*09b0*/  @!UP3 SYNCS.EXCH.64 URZ, [UR9+0xa8], UR6 ;  /* 0x0000a806093fb5b2 */ /* 0x0005220008000100 */
[----:B------:R2:W0:Y:S01]  /*09c0*/  @!UP4 SYNCS.EXCH.64 URZ, [UR9+0xb0], UR6 ;  /* 0x0000b006093fc5b2 */ /* 0x0004220008000100 */
[----:B------:R2:W0:Y:S01]  /*09d0*/  @!UP5 SYNCS.EXCH.64 URZ, [UR9+0xb8], UR6 ;  /* 0x0000b806093fd5b2 */ /* 0x0004220008000100 */
[----:B------:R-:W-:Y:S01]  /*09e0*/  NOP ;  /* 0x0000000000007918 */ /* 0x000fe20000000000 */
[----:B--23--:R-:W-:Y:S05]  /*09f0*/  @!P3 BRA `(.L_x_4) ;  /* 0x000000000008b947 */ /* 0x00cfea0003800000 */
[----:B01--4-:R-:W-:Y:S01]  /*0a00*/  UCGABAR_ARV ;  /* 0x00000000000079c7 */ /* 0x013fe20008000000 */
[----:B------:R-:W-:Y:S05]  /*0a10*/  BRA `(.L_x_5) ;  /* 0x0000000000047947 */ /* 0x000fea0003800000 */
.L_x_4:
[----:B01--4-:R-:W-:Y:S01]  /*0a20*/  NOP ;  /* 0x0000000000007918 */ /* 0x013fe20000000000 */
.L_x_5:
[----:B------:R-:W-:Y:S01]  /*0a30*/  ULDC.64 UR4, c[0x0][0x598] ;  /* 0x0001660000047ab9 */ /* 0x000fe20000000a00 */
[----:B------:R-:W-:Y:S01]  /*0a40*/  ULDC.64 UR14, c[0x0][0x208] ;  /* 0x00008200000e7ab9 */ /* 0x000fe20000000a00 */
[----:B------:R-:W-:-:S04]  /*0a50*/  ISETP.NE.U32.AND P0, PT, RZ, UR4, PT ;  /* 0x00000004ff007c0c */ /* 0x000fc8000bf05070 */
[----:B------:R-:W-:-:S13]  /*0a60*/  ISETP.NE.AND.EX P0, PT, RZ, UR5, PT, P0 ;  /* 0x00000005ff007c0c */ /* 0x000fda000bf05300 */
[----:B------:R-:W-:Y:S05]  /*0a70*/  @!P0 BRA `(.L_x_6) ;  /* 0x00000000001c8947 */ /* 0x000fea0003800000 */
[----:B------:R-:W0:Y:S02]  /*0a80*/  LDC.64 R2, c[0x0][0x598] ;  /* 0x00016600ff027b82 */ /* 0x000e240000000a00 */
[----:B0-----:R-:W2:Y:S02]  /*0a90*/  LDG.E.64 R2, desc[UR14][R2.64] ;  /* 0x0000000e02027981 */ /* 0x001ea4000c1e1b00 */
[----:B--2---:R-:W-:-:S04]  /*0aa0*/  ISETP.NE.U32.AND P0, PT, R2, RZ, PT ;  /* 0x000000ff0200720c */ /* 0x004fc80003f05070 */
[----:B------:R-:W-:-:S13]  /*0ab0*/  ISETP.NE.AND.EX P0, PT, R3, RZ, PT, P0 ;  /* 0x000000ff0300720c */ /* 0x000fda0003f05300 */
[----:B------:R-:W-:Y:S05]  /*0ac0*/  @!P0 BRA `(.L_x_6) ;  /* 0x0000000000088947 */ /* 0x000fea0003800000 */
[----:B------:R0:W5:Y:S01]  /*0ad0*/  LD.E R14, desc[UR14][R2.64] ;  /* 0x0000000e020e7980 */ /* 0x000162000c101900 */
[----:B------:R-:W-:Y:S05]  /*0ae0*/  BRA `(.L_x_7) ;  /* 0x0000000000207947 */ /* 0x000fea0003800000 */
.L_x_6:
[----:B------:R-:W-:Y:S02]  /*0af0*/  ULDC.64 UR4, c[0x0][0x588] ;  /* 0x0001620000047ab9 */ /* 0x000fe40000000a00 */
[----:B------:R-:W-:-:S04]  /*0b00*/  ISETP.NE.U32.AND P0, PT, RZ, UR4, PT ;  /* 0x00000004ff007c0c */ /* 0x000fc8000bf05070 */
[----:B------:R-:W-:-:S13]  /*0b10*/  ISETP.NE.AND.EX P0, PT, RZ, UR5, PT, P0 ;  /* 0x00000005ff007c0c */ /* 0x000fda000bf05300 */
[----:B------:R-:W-:Y:S05]  /*0b20*/  @!P0 BRA `(.L_x_8) ;  /* 0x00000000000c8947 */ /* 0x000fea0003800000 */
[----:B------:R-:W0:Y:S02]  /*0b30*/  LDC.64 R14, c[0x0][0x588] ;  /* 0x00016200ff0e7b82 */ /* 0x000e240000000a00 */
[----:B0-----:R1:W5:Y:S01]  /*0b40*/  LDG.E R14, desc[UR14][R14.64] ;  /* 0x0000000e0e0e7981 */ /* 0x001362000c1e1900 */
[----:B------:R-:W-:Y:S05]  /*0b50*/  BRA `(.L_x_7) ;  /* 0x0000000000047947 */ /* 0x000fea0003800000 */
.L_x_8:
[----:B------:R-:W2:Y:S02]  /*0b60*/  LDC R14, c[0x0][0x580] ;  /* 0x00016000ff0e7b82 */ /* 0x000ea40000000800 */
.L_x_7:
[----:B------:R-:W-:Y:S02]  /*0b70*/  ULDC.64 UR4, c[0x0][0x5a0] ;  /* 0x0001680000047ab9 */ /* 0x000fe40000000a00 */
[----:B------:R-:W-:-:S04]  /*0b80*/  ISETP.NE.U32.AND P0, PT, RZ, UR4, PT ;  /* 0x00000004ff007c0c */ /* 0x000fc8000bf05070 */
[----:B------:R-:W-:-:S13]  /*0b90*/  ISETP.NE.AND.EX P0, PT, RZ, UR5, PT, P0 ;  /* 0x00000005ff007c0c */ /* 0x000fda000bf05300 */
[----:B------:R-:W-:Y:S05]  /*0ba0*/  @!P0 BRA `(.L_x_9) ;  /* 0x00000000001c8947 */ /* 0x000fea0003800000 */
[----:B0-----:R-:W0:Y:S02]  /*0bb0*/  LDC.64 R2, c[0x0][0x5a0] ;  /* 0x00016800ff027b82 */ /* 0x001e240000000a00 */
[----:B0-----:R-:W3:Y:S02]  /*0bc0*/  LDG.E.64 R2, desc[UR14][R2.64] ;  /* 0x0000000e02027981 */ /* 0x001ee4000c1e1b00 */
[----:B---3--:R-:W-:-:S04]  /*0bd0*/  ISETP.NE.U32.AND P0, PT, R2, RZ, PT ;  /* 0x000000ff0200720c */ /* 0x008fc80003f05070 */
[----:B------:R-:W-:-:S13]  /*0be0*/  ISETP.NE.AND.EX P0, PT, R3, RZ, PT, P0 ;  /* 0x000000ff0300720c */ /* 0x000fda0003f05300 */
[----:B------:R-:W-:Y:S05]  /*0bf0*/  @!P0 BRA `(.L_x_9) ;  /* 0x0000000000088947 */ /* 0x000fea0003800000 */
[----:B-1----:R0:W5:Y:S01]  /*0c00*/  LD.E R15, desc[UR14][R2.64] ;  /* 0x0000000e020f7980 */ /* 0x002162000c101900 */
[----:B------:R-:W-:Y:S05]  /*0c10*/  BRA `(.L_x_10) ;  /* 0x0000000000207947 */ /* 0x000fea0003800000 */
.L_x_9:
[----:B------:R-:W-:Y:S02]  /*0c20*/  ULDC.64 UR4, c[0x0][0x590] ;  /* 0x0001640000047ab9 */ /* 0x000fe40000000a00 */
[----:B------:R-:W-:-:S04]  /*0c30*/  ISETP.NE.U32.AND P0, PT, RZ, UR4, PT ;  /* 0x00000004ff007c0c */ /* 0x000fc8000bf05070 */
[----:B------:R-:W-:-:S13]  /*0c40*/  ISETP.NE.AND.EX P0, PT, RZ, UR5, PT, P0 ;  /* 0x00000005ff007c0c */ /* 0x000fda000bf05300 */
[----:B------:R-:W-:Y:S05]  /*0c50*/  @!P0 BRA `(.L_x_11) ;  /* 0x00000000000c8947 */ /* 0x000fea0003800000 */
[----:B0-----:R-:W1:Y:S02]  /*0c60*/  LDC.64 R2, c[0x0][0x590] ;  /* 0x00016400ff027b82 */ /* 0x001e640000000a00 */
[----:B-1----:R1:W5:Y:S01]  /*0c70*/  LDG.E R15, desc[UR14][R2.64] ;  /* 0x0000000e020f7981 */ /* 0x002362000c1e1900 */
[----:B------:R-:W-:Y:S05]  /*0c80*/  BRA `(.L_x_10) ;  /* 0x0000000000047947 */ /* 0x000fea0003800000 */
.L_x_11:
[----:B-1----:R-:W3:Y:S02]  /*0c90*/  LDC R15, c[0x0][0x584] ;  /* 0x00016100ff0f7b82 */ /* 0x002ee40000000800 */
.L_x_10:
[----:B------:R-:W4:Y:S01]  /*0ca0*/  LDC R0, c[0x0][0x65c] ;  /* 0x00019700ff007b82 */ /* 0x000f220000000800 */
[----:B------:R-:W-:Y:S01]  /*0cb0*/  ULDC UR8, c[0x0][0x28c] ;  /* 0x0000a30000087ab9 */ /* 0x000fe20000000800 */
[----:B------:R-:W-:Y:S01]  /*0cc0*/  ISETP.NE.AND P0, PT, R6, 0x2, PT ;  /* 0x000000020600780c */ /* 0x000fe20003f05270 */
[----:B------:R-:W-:Y:S01]  /*0cd0*/  UIADD3 UR8, UR8, 0x7f, URZ ;  /* 0x0000007f08087890 */ /* 0x000fe2000fffe03f */
[----:B------:R-:W-:Y:S01]  /*0ce0*/  IMAD.U32 R4, RZ, RZ, UR13 ;  /* 0x0000000dff047e24 */ /* 0x000fe2000f8e00ff */
[----:B------:R-:W-:Y:S01]  /*0cf0*/  UMOV UR5, URZ ;  /* 0x0000003f00057c82 */ /* 0x000fe20008000000 */
[----:B------:R-:W-:Y:S01]  /*0d00*/  UMOV UR4, URZ ;  /* 0x0000003f00047c82 */ /* 0x000fe20008000000 */
[----:B------:R-:W-:-:S04]  /*0d10*/  USHF.R.S32.HI UR9, URZ, 0x1f, UR8 ;  /* 0x0000001f3f097899 */ /* 0x000fc80008011408 */
[----:B------:R-:W-:Y:S01]  /*0d20*/  ULEA.HI UR9, UR9, UR8, URZ, 0x7 ;  /* 0x0000000809097291 */ /* 0x000fe2000f8f383f */
[----:B----4-:R-:W-:-:S13]  /*0d30*/  ISETP.NE.AND P2, PT, R0, 0x1, PT ;  /* 0x000000010000780c */ /* 0x010fda0003f45270 */
[----:B01----:R-:W0:Y:S01]  /*0d40*/  @P2 LDC R3, c[0x0][0x10] ;  /* 0x00000400ff032b82 */ /* 0x003e220000000800 */
[----:B------:R-:W-:Y:S02]  /*0d50*/  @P2 IMAD.MOV.U32 R17, RZ, RZ, RZ ;  /* 0x000000ffff112224 */ /* 0x000fe400078e00ff */
[----:B------:R-:W-:-:S05]  /*0d60*/  @P2 IMAD.MOV.U32 R5, RZ, RZ, RZ ;  /* 0x000000ffff052224 */ /* 0x000fca00078e00ff */
[----:B------:R-:W1:Y:S01]  /*0d70*/  @!P2 LDC R9, c[0x0][0xc] ;  /* 0x00000300ff09ab82 */ /* 0x000e620000000800 */
[----:B------:R-:W-:Y:S01]  /*0d80*/  ULDC UR6, c[0x0][0xc] ;  /* 0x0000030000067ab9 */ /* 0x000fe20000000800 */
[----:B------:R-:W-:Y:S02]  /*0d90*/  ULDC UR7, c[0x0][0x10] ;  /* 0x0000040000077ab9 */ /* 0x000fe40000000800 */
[----:B------:R-:W-:-:S04]  /*0da0*/  UIMAD.WIDE.U32 UR6, UR6, UR7, URZ ;  /* 0x00000007060672a5 */ /* 0x000fc8000f8e003f */
[----:B------:R-:W4:Y:S01]  /*0db0*/  LDC R8, c[0x0][0x14] ;  /* 0x00000500ff087b82 */ /* 0x000f220000000800 */
[----:B0-----:R-:W-:Y:S01]  /*0dc0*/  @P2 IMAD.WIDE.U32 R2, R3, UR13, R16 ;  /* 0x0000000d03022c25 */ /* 0x001fe2000f8e0010 */
[----:B------:R-:W-:-:S03]  /*0dd0*/  USHF.R.S32.HI UR13, URZ, 0x7, UR9 ;  /* 0x000000073f0d7899 */ /* 0x000fc60008011409 */
[----:B------:R-:W-:Y:S02]  /*0de0*/  @P2 IMAD.IADD R3, R3, 0x1, R5 ;  /* 0x0000000103032824 */ /* 0x000fe400078e0205 */
[----:B------:R-:W-:Y:S02]  /*0df0*/  IMAD.MOV.U32 R5, RZ, RZ, RZ ;  /* 0x000000ffff057224 */ /* 0x000fe400078e00ff */
[----:B-1----:R-:W-:-:S04]  /*0e00*/  @!P2 IMAD.WIDE.U32 R4, R16, R9, R4 ;  /* 0x000000091004a225 */ /* 0x002fc800078e0004 */
[----:B------:R-:W-:Y:S02]  /*0e10*/  @!P2 IMAD.MOV.U32 R2, RZ, RZ, R4 ;  /* 0x000000ffff02a224 */ /* 0x000fe400078e0004 */
[C---:B----4-:R-:W-:Y:S02]  /*0e20*/  IMAD R21, R8.reuse, UR7, RZ ;  /* 0x0000000708157c24 */ /* 0x050fe4000f8e02ff */
[----:B------:R-:W-:Y:S01]  /*0e30*/  IMAD.WIDE.U32 R8, R8, UR6, RZ ;  /* 0x0000000608087c25 */ /* 0x000fe2000f8e00ff */
[----:B------:R-:W-:-:S03]  /*0e40*/  ULDC.64 UR6, c[0x0][0x650] ;  /* 0x0001940000067ab9 */ /* 0x000fc60000000a00 */
[----:B------:R-:W-:Y:S02]  /*0e50*/  @!P2 IMAD.MOV.U32 R3, RZ, RZ, R5 ;  /* 0x000000ffff03a224 */ /* 0x000fe400078e0005 */
[----:B------:R-:W-:Y:S01]  /*0e60*/  IMAD.IADD R0, R9, 0x1, R21 ;  /* 0x0000000109007824 */ /* 0x000fe200078e0215 */
[----:B------:R-:W-:Y:S06]  /*0e70*/  @P0 BRA `(.L_x_12) ;  /* 0x0000000000200947 */ /* 0x000fec0003800000 */
[----:B------:R-:W-:Y:S01]  /*0e80*/  UISETP.GE.U32.AND UP0, UPT, UR13, 0x9, UPT ;  /* 0x000000090d00788c */ /* 0x000fe2000bf06070 */
[----:B------:R-:W-:Y:S01]  /*0e90*/  IADD3 R2, P0, R2, R8, RZ ;  /* 0x0000000802027210 */ /* 0x000fe20007f1e0ff */
[----:B------:R-:W-:-:S04]  /*0ea0*/  UIMAD.WIDE.U32 UR4, UR13, 0x38e38e39, URZ ;  /* 0x38e38e390d0478a5 */ /* 0x000fc8000f8e003f */
[----:B------:R-:W-:Y:S01]  /*0eb0*/  USHF.R.U32.HI UR5, URZ, 0x1, UR5 ;  /* 0x000000013f057899 */ /* 0x000fe20008011605 */
[----:B------:R-:W-:Y:S02]  /*0ec0*/  IMAD.X R3, R0, 0x1, R3, P0 ;  /* 0x0000000100037824 */ /* 0x000fe400000e0603 */
[----:B------:R-:W-:Y:S02]  /*0ed0*/  UMOV UR4, URZ ;  /* 0x0000003f00047c82 */ /* 0x000fe40008000000 */
[----:B------:R-:W-:Y:S02]  /*0ee0*/  @UP0 ULOP3.LUT UR4, UR5, 0x1, URZ, 0xc0, !UPT ;  /* 0x0000000105040892 */ /* 0x000fe4000f8ec03f */
[----:B------:R-:W-:-:S12]  /*0ef0*/  UIMAD UR5, UR5, -0x9, UR13 ;  /* 0xfffffff7050578a4 */ /* 0x000fd8000f8e020d */
.L_x_12:
[----:B------:R-:W-:Y:S01]  /*0f00*/  ISETP.GE.U32.AND P0, PT, R2, UR6, PT ;  /* 0x0000000602007c0c */ /* 0x000fe2000bf06070 */
[----:B------:R-:W-:Y:S01]  /*0f10*/  IMAD.MOV.U32 R6, RZ, RZ, -0x1 ;  /* 0xffffffffff067424 */ /* 0x000fe200078e00ff */
[----:B------:R-:W-:Y:S01]  /*0f20*/  PRMT R20, RZ, 0x7610, R20 ;  /* 0x00007610ff147816 */ /* 0x000fe20000000014 */
[----:B------:R-:W-:Y:S01]  /*0f30*/  IMAD.MOV.U32 R5, RZ, RZ, -0x1 ;  /* 0xffffffffff057424 */ /* 0x000fe200078e00ff */
[----:B------:R-:W-:Y:S01]  /*0f40*/  ISETP.GE.U32.AND.EX P0, PT, R3, UR7, PT, P0 ;  /* 0x0000000703007c0c */ /* 0x000fe2000bf06100 */
[----:B------:R-:W-:-:S12]  /*0f50*/  IMAD.MOV.U32 R4, RZ, RZ, -0x1 ;  /* 0xffffffffff047424 */ /* 0x000fd800078e00ff */
[----:B------:R-:W-:Y:S05]  /*0f60*/  @P0 BRA `(.L_x_13) ;  /* 0x0000000400240947 */ /* 0x000fea0003800000 */
[----:B------:R-:W0:Y:S01]  /*0f70*/  LDC.64 R30, c[0x0][0x628] ;  /* 0x00018a00ff1e7b82 */ /* 0x000e220000000a00 */
[----:B------:R-:W-:Y:S02]  /*0f80*/  IMAD.MOV.U32 R4, RZ, RZ, R2 ;  /* 0x000000ffff047224 */ /* 0x000fe400078e0002 */
[----:B------:R-:W-:-:S05]  /*0f90*/  IMAD.MOV.U32 R5, RZ, RZ, R3 ;  /* 0x000000ffff057224 */ /* 0x000fca00078e0003 */
[----:B------:R-:W1:Y:S08]  /*0fa0*/  LDC R6, c[0x0][0x630] ;  /* 0x00018c00ff067b82 */ /* 0x000e700000000800 */
[----:B------:R-:W4:Y:S01]  /*0fb0*/  LDC.64 R32, c[0x0][0x620] ;  /* 0x00018800ff207b82 */ /* 0x000f220000000a00 */
[----:B0-----:R-:W-:-:S04]  /*0fc0*/  ISETP.NE.U32.AND P0, PT, R30, RZ, PT ;  /* 0x000000ff1e00720c */ /* 0x001fc80003f05070 */
[----:B------:R-:W-:-:S13]  /*0fd0*/  ISETP.NE.AND.EX P0, PT, R31, RZ, PT, P0 ;  /* 0x000000ff1f00720c */ /* 0x000fda0003f05300 */
[----:B-1--4-:R-:W-:Y:S05]  /*0fe0*/  @!P0 BRA `(.L_x_14) ;  /* 0x0000000000288947 */ /* 0x012fea0003800000 */
[----:B------:R-:W0:Y:S02]  /*0ff0*/  LDC R23, c[0x0][0x634] ;  /* 0x00018d00ff177b82 */ /* 0x000e240000000800 */
[----:B0-----:R-:W-:-:S05]  /*1000*/  IADD3 R23, P0, R2, R23, RZ ;  /* 0x0000001702177210 */ /* 0x001fca0007f1e0ff */
[----:B------:R-:W-:-:S04]  /*1010*/  IMAD.X R29, RZ, RZ, R3, P0 ;  /* 0x000000ffff1d7224 */ /* 0x000fc800000e0603 */
[----:B------:R-:W-:-:S04]  /*1020*/  IMAD.WIDE.U32 R4, R29, R30, RZ ;  /* 0x0000001e1d047225 */ /* 0x000fc800078e00ff */
[----:B------:R-:W-:-:S04]  /*1030*/  IMAD.WIDE.U32 R20, P0, R23, R31, R4 ;  /* 0x0000001f17147225 */ /* 0x000fc80007800004 */
[----:B------:R-:W-:-:S04]  /*1040*/  IMAD.WIDE.U32 R4, R23, R30, RZ ;  /* 0x0000001e17047225 */ /* 0x000fc800078e00ff */
[----:B------:R-:W-:Y:S01]  /*1050*/  IMAD.X R23, RZ, RZ, RZ, P0 ;  /* 0x000000ffff177224 */ /* 0x000fe200000e06ff */
[----:B------:R-:W-:Y:S01]  /*1060*/  IADD3 RZ, P0, R5, R20, RZ ;  /* 0x0000001405ff7210 */ /* 0x000fe20007f1e0ff */
[----:B------:R-:W-:-:S04]  /*1070*/  IMAD.MOV.U32 R22, RZ, RZ, R21 ;  /* 0x000000ffff167224 */ /* 0x000fc800078e0015 */
[----:B------:R-:W-:-:S08]  /*1080*/  IMAD.WIDE.U32.X R4, R29, R31, R22, P0 ;  /* 0x0000001f1d047225 */ /* 0x000fd000000e0416 */
.L_x_14:
[----:B------:R-:W0:Y:S01]  /*1090*/  LDC.64 R34, c[0x0][0x640] ;  /* 0x00019000ff227b82 */ /* 0x000e220000000a00 */
[-CC-:B------:R-:W-:Y:S01]  /*10a0*/  SHF.R.U64 R36, R4, R6.reuse, R5.reuse ;  /* 0x0000000604247219 */ /* 0x180fe20000001205 */
[----:B------:R-:W-:Y:S01]  /*10b0*/  IMAD.MOV.U32 R39, RZ, RZ, 0x1 ;  /* 0x00000001ff277424 */ /* 0x000fe200078e00ff */
[----:B------:R-:W-:Y:S02]  /*10c0*/  SHF.R.U32.HI R4, RZ, R6, R5 ;  /* 0x00000006ff047219 */ /* 0x000fe40000011605 */
[----:B------:R-:W-:-:S03]  /*10d0*/  IADD3 R21, P0, RZ, -R36, RZ ;  /* 0x80000024ff157210 */ /* 0x000fc60007f1e0ff */
[----:B------:R-:W1:Y:S02]  /*10e0*/  LDC R20, c[0x0][0x618] ;  /* 0x00018600ff147b82 */ /* 0x000e640000000800 */
[----:B------:R-:W-:-:S04]  /*10f0*/  IMAD.X R5, RZ, RZ, ~R4, P0 ;  /* 0x000000ffff057224 */ /* 0x000fc800000e0e04 */
[-C--:B------:R-:W-:Y:S02]  /*1100*/  IMAD R6, R5, R32.reuse, RZ ;  /* 0x0000002005067224 */ /* 0x080fe400078e02ff */
[----:B------:R-:W4:Y:S01]  /*1110*/  LDC R23, c[0x0][0x608] ;  /* 0x00018200ff177b82 */ /* 0x000f220000000800 */
[----:B------:R-:W-:-:S04]  /*1120*/  IMAD.WIDE.U32 R4, R21, R32, R2 ;  /* 0x0000002015047225 */ /* 0x000fc800078e0002 */
[----:B------:R-:W-:-:S03]  /*1130*/  IMAD R21, R21, R33, R6 ;  /* 0x0000002115157224 */ /* 0x000fc600078e0206 */
[----:B------:R-:W2:Y:S01]  /*1140*/  LDC R26, c[0x0][0x658] ;  /* 0x00019600ff1a7b82 */ /* 0x000ea20000000800 */
[----:B------:R-:W-:Y:S01]  /*1150*/  IMAD.IADD R5, R5, 0x1, R21 ;  /* 0x0000000105057824 */ /* 0x000fe200078e0215 */
[----:B0-----:R-:W-:Y:S01]  /*1160*/  ISETP.NE.U32.AND P0, PT, R34, RZ, PT ;  /* 0x000000ff2200720c */ /* 0x001fe20003f05070 */
[----:B------:R-:W-:-:S03]  /*1170*/  IMAD.MOV.U32 R21, RZ, RZ, -0x1 ;  /* 0xffffffffff157424 */ /* 0x000fc600078e00ff */
[----:B------:R-:W-:Y:S02]  /*1180*/  ISETP.NE.AND.EX P0, PT, R35, RZ, PT, P0 ;  /* 0x000000ff2300720c */ /* 0x000fe40003f05300 */
[----:B------:R-:W0:Y:S01]  /*1190*/  LDC R33, c[0x0][0x600] ;  /* 0x00018000ff217b82 */ /* 0x000e220000000800 */
[-CC-:B-1----:R-:W-:Y:S02]  /*11a0*/  SHF.R.U64 R31, R4, R20.reuse, R5.reuse ;  /* 0x00000014041f7219 */ /* 0x182fe40000001205 */
[----:B------:R-:W-:-:S05]  /*11b0*/  SHF.R.U32.HI R4, RZ, R20, R5 ;  /* 0x00000014ff047219 */ /* 0x000fca0000011605 */
[----:B------:R-:W1:Y:S01]  /*11c0*/  LDC R28, c[0x0][0x648] ;  /* 0x00019200ff1c7b82 */ /* 0x000e620000000800 */
[-CC-:B----4-:R-:W-:Y:S02]  /*11d0*/  SHF.R.U64 R41, R31, R23.reuse, R4.reuse ;  /* 0x000000171f297219 */ /* 0x190fe40000001204 */
[----:B------:R-:W-:-:S05]  /*11e0*/  SHF.R.U32.HI R5, RZ, R23, R4 ;  /* 0x00000017ff057219 */ /* 0x000fca0000011604 */
[----:B------:R-:W4:Y:S01]  /*11f0*/  LDC R37, c[0x0][0x638] ;  /* 0x00018e00ff257b82 */ /* 0x000f220000000800 */
[-C--:B--2---:R-:W-:Y:S02]  /*1200*/  SHF.L.U32 R4, R21, R26.reuse, RZ ;  /* 0x0000001a15047219 */ /* 0x084fe400000006ff */
[--C-:B------:R-:W-:Y:S02]  /*1210*/  SHF.R.U64 R32, R41, R26, R5.reuse ;  /* 0x0000001a29207219 */ /* 0x100fe40000001205 */
[----:B------:R-:W-:Y:S02]  /*1220*/  LOP3.LUT R6, RZ, R4, RZ, 0x33, !PT ;  /* 0x00000004ff067212 */ /* 0x000fe400078e33ff */
[----:B------:R-:W-:Y:S01]  /*1230*/  SHF.R.U32.HI R5, RZ, R26, R5 ;  /* 0x0000001aff057219 */ /* 0x000fe20000011605 */
[----:B------:R-:W2:Y:S01]  /*1240*/  LDC R30, c[0x0][0x610] ;  /* 0x00018400ff1e7b82 */ /* 0x000ea20000000800 */
[----:B------:R-:W-:Y:S01]  /*1250*/  IMAD.MOV.U32 R4, RZ, RZ, R32 ;  /* 0x000000ffff047224 */ /* 0x000fe200078e0020 */
[----:B------:R-:W-:Y:S06]  /*1260*/  @!P0 BRA `(.L_x_15) ;  /* 0x0000000000288947 */ /* 0x000fec0003800000 */
[----:B------:R-:W3:Y:S02]  /*1270*/  LDC R23, c[0x0][0x64c] ;  /* 0x00019300ff177b82 */ /* 0x000ee40000000800 */
[----:B---3--:R-:W-:-:S05]  /*1280*/  IADD3 R23, P0, R32, R23, RZ ;  /* 0x0000001720177210 */ /* 0x008fca0007f1e0ff */
        /* <DEDUP_REMOVED lines=8> */
.L_x_15:
[----:B-1----:R-:W-:Y:S01]  /*1310*/  SHF.R.U64 R17, R4, R28, R5 ;  /* 0x0000001c04117219 */ /* 0x002fe20000001205 */
[----:B------:R-:W-:Y:S01]  /*1320*/  @P2 IMAD R25, R27, R24, R16 ;  /* 0x000000181b192224 */ /* 0x000fe200078e0210 */
[----:B------:R-:W-:Y:S02]  /*1330*/  SHF.L.U32 R4, R39, R26, RZ ;  /* 0x0000001a27047219 */ /* 0x000fe400000006ff */
[----:B------:R-:W-:Y:S01]  /*1340*/  LOP3.LUT R5, R41, R6, RZ, 0xc0, !PT ;  /* 0x0000000629057212 */ /* 0x000fe200078ec0ff */
[----:B0-----:R-:W-:Y:S02]  /*1350*/  VIADD R6, R33, 0xffffffff ;  /* 0xffffffff21067836 */ /* 0x001fe40000000000 */
[----:B------:R-:W-:Y:S02]  /*1360*/  IMAD.MOV R20, RZ, RZ, -R17 ;  /* 0x000000ffff147224 */ /* 0x000fe400078e0a11 */
[----:B------:R-:W-:Y:S01]  /*1370*/  IMAD R16, R4, R17, R5 ;  /* 0x0000001104107224 */ /* 0x000fe200078e0205 */
[----:B------:R-:W-:Y:S01]  /*1380*/  LOP3.LUT R17, R31, R6, RZ, 0xc0, !PT ;  /* 0x000000061f117212 */ /* 0x000fe200078ec0ff */
[----:B----4-:R-:W-:-:S02]  /*1390*/  IMAD R4, R20, R37, R32 ;  /* 0x0000002514047224 */ /* 0x010fc400078e0220 */
[----:B--2---:R-:W-:Y:S02]  /*13a0*/  IMAD R6, R16, R30, R25 ;  /* 0x0000001e10067224 */ /* 0x004fe400078e0219 */
[----:B------:R-:W-:Y:S02]  /*13b0*/  IMAD R17, R4, R33, R17 ;  /* 0x0000002104117224 */ /* 0x000fe400078e0211 */
[----:B------:R-:W-:Y:S02]  /*13c0*/  IMAD.MOV.U32 R20, RZ, RZ, 0x1 ;  /* 0x00000001ff147424 */ /* 0x000fe400078e00ff */
[----:B------:R-:W-:Y:S01]  /*13d0*/  IMAD.MOV.U32 R4, RZ, RZ, R36 ;  /* 0x000000ffff047224 */ /* 0x000fe200078e0024 */
[----:B------:R-:W-:Y:S02]  /*13e0*/  SEL R5, R17, R6, !P2 ;  /* 0x0000000611057207 */ /* 0x000fe40005000000 */
[----:B------:R-:W-:-:S07]  /*13f0*/  SEL R6, R6, R17, !P2 ;  /* 0x0000001106067207 */ /* 0x000fce0005000000 */
.L_x_13:
[----:B------:R-:W-:Y:S05]  /*1400*/  @!P3 BRA `(.L_x_16) ;  /* 0x00000000000cb947 */ /* 0x000fea0003800000 */
[----:B------:R-:W-:Y:S01]  /*1410*/  UCGABAR_WAIT ;  /* 0x0000000000007dc7 */ /* 0x000fe20008000000 */
[----:B------:R-:W-:Y:S01]  /*1420*/  CCTL.IVALL ;  /* 0x00000000ff00798f */ /* 0x000fe20002000000 */
[----:B------:R-:W-:Y:S05]  /*1430*/  BRA `(.L_x_17) ;  /* 0x0000000000047947 */ /* 0x000fea0003800000 */
.L_x_16:
[----:B------:R-:W-:Y:S06]  /*1440*/  BAR.SYNC.DEFER_BLOCKING 0x0 ;  /* 0x0000000000007b1d */ /* 0x000fec0000010000 */
.L_x_17:
[----:B------:R-:W-:Y:S05]  /*1450*/  @!P4 BRA `(.L_x_18) ;  /* 0x0000006c00c8c947 */ /* 0x000fea0003800000 */
[----:B------:R-:W-:-:S13]  /*1460*/  ISETP.GT.U32.AND P0, PT, R38, 0x1, PT ;  /* 0x000000012600780c */ /* 0x000fda0003f04070 */
[----:B------:R-:W-:Y:S05]  /*1470*/  @P0 EXIT ;  /* 0x000000000000094d */ /* 0x000fea0003800000 */
.L_x_19:
[----:B------:R-:W-:-:S08]  /*1480*/  NOP ;  /* 0x0000000000007918 */ /* 0x000fd00000000000 */
[----:B------:R-:W0:Y:S02]  /*1490*/  USETMAXREG.TRY_ALLOC.CTAPOOL UP0, 0xe8 ;  /* 0x000000e8000079c8 */ /* 0x000e240008000600 */
[----:B0-----:R-:W-:-:S13]  /*14a0*/  PLOP3.LUT P0, PT, PT, PT, UP0, 0x80, 0x0 ;  /* 0x000000000000781c */ /* 0x001fda0003f0f008 */
[----:B------:R-:W-:Y:S05]  /*14b0*/  @!P0 BRA `(.L_x_19) ;  /* 0xfffffffc00f08947 */ /* 0x000fea000383ffff */
[----:B------:R-:W-:-:S13]  /*14c0*/  LOP3.LUT P0, RZ, R20, 0xff, RZ, 0xc0, !PT ;  /* 0x000000ff14ff7812 */ /* 0x000fda000780c0ff */
[----:B------:R-:W-:Y:S05]  /*14d0*/  @!P0 EXIT ;  /* 0x000000000000894d */ /* 0x000fea0003800000 */
[----:B------:R-:W0:Y:S01]  /*14e0*/  S2UR UR6, SR_CgaCtaId ;  /* 0x00000000000679c3 */ /* 0x000e220000008800 */
[CC--:B------:R-:W-:Y:S01]  /*14f0*/  LEA.HI R11, R19.reuse, R10.reuse, RZ, 0x2 ;  /* 0x0000000a130b7211 */ /* 0x0c0fe200078f10ff */
[----:B------:R-:W-:Y:S01]  /*1500*/  UIADD3 UR7, UR11, -0x1, URZ ;  /* 0xffffffff0b077890 */ /* 0x000fe2000fffe03f */
[----:B------:R-:W-:Y:S01]  /*1510*/  LEA.HI R19, R19, R10, RZ, 0x5 ;  /* 0x0000000a13137211 */ /* 0x000fe200078f28ff */
[----:B------:R-:W-:Y:S01]  /*1520*/  UMOV UR9, 0x400 ;  /* 0x0000040000097882 */ /* 0x000fe20000000000 */
[--C-:B------:R-:W-:Y:S01]  /*1530*/  SHF.R.S32.HI R18, RZ, 0x2, R11.reuse ;  /* 0x00000002ff127819 */ /* 0x100fe2000001140b */
[----:B------:R-:W-:Y:S01]  /*1540*/  UISETP.LT.AND UP0, UPT, UR13, 0x1, UPT ;  /* 0x000000010d00788c */ /* 0x000fe2000bf01270 */
[----:B------:R-:W-:Y:S01]  /*1550*/  SHF.R.S32.HI R17, RZ, 0x1f, R11 ;  /* 0x0000001fff117819 */ /* 0x000fe2000001140b */
[----:B------:R-:W-:Y:S01]  /*1560*/  USHF.L.U32 UR21, UR13, 0x1, URZ ;  /* 0x000000010d157899 */ /* 0x000fe2000800063f */
[----:B------:R-:W-:Y:S01]  /*1570*/  LOP3.LUT R11, R11, 0xfffffffc, RZ, 0xc0, !PT ;  /* 0xfffffffc0b0b7812 */ /* 0x000fe200078ec0ff */
[----:B------:R-:W-:Y:S01]  /*1580*/  USEL UR10, UR13, 0x1, UP0 ;  /* 0x000000010d0a7887 */ /* 0x000fe20008000000 */
[----:B------:R-:W-:Y:S01]  /*1590*/  LEA.HI R17, R17, R18, RZ, 0x3 ;  /* 0x0000001211117211 */ /* 0x000fe200078f18ff */
[----:B------:R-:W-:Y:S01]  /*15a0*/  UISETP.NE.AND UP0, UPT, UR7, URZ, UPT ;  /* 0x0000003f0700728c */ /* 0x000fe2000bf05270 */
[----:B------:R-:W-:Y:S01]  /*15b0*/  LOP3.LUT R148, R7, 0x1, RZ, 0xfc, !PT ;  /* 0x0000000107947812 */ /* 0x000fe200078efcff */
[----:B------:R-:W-:Y:S01]  /*15c0*/  IMAD.IADD R16, R10, 0x1, -R11 ;  /* 0x000000010a107824 */ /* 0x000fe200078e0a0b */
[----:B------:R-:W-:Y:S01]  /*15d0*/  LOP3.LUT R17, R17, 0xfffffff8, RZ, 0xc0, !PT ;  /* 0xfffffff811117812 */ /* 0x000fe200078ec0ff */
[----:B------:R-:W-:-:S04]  /*15e0*/  UIADD3 UR10, -UR10, UR13, URZ ;  /* 0x0000000d0a0a7290 */ /* 0x000fc8000fffe13f */
[----:B------:R-:W-:Y:S01]  /*15f0*/  IMAD.IADD R18, R18, 0x1, -R17 ;  /* 0x0000000112127824 */ /* 0x000fe200078e0a11 */
[----:B------:R-:W-:Y:S01]  /*1600*/  SHF.R.S32.HI R17, RZ, 0x5, R19 ;  /* 0x00000005ff117819 */ /* 0x000fe20000011413 */
[----:B0-----:R-:W-:-:S03]  /*1610*/  ULEA UR9, UR6, UR9, 0x18 ;  /* 0x0000000906097291 */ /* 0x001fc6000f8ec03f */
[--C-:B------:R-:W-:Y:S01]  /*1620*/  SHF.R.S32.HI R19, RZ, 0x1f, R18.reuse ;  /* 0x0000001fff137819 */ /* 0x100fe20000011412 */
[----:B------:R-:W-:Y:S01]  /*1630*/  USHF.L.U32 UR6, UR7, 0x3, URZ ;  /* 0x0000000307067899 */ /* 0x000fe2000800063f */
[C-C-:B------:R-:W-:Y:S01]  /*1640*/  IMAD R20, R17.reuse, -0x10, -R18.reuse ;  /* 0xfffffff011147824 */ /* 0x140fe200078e0a12 */
[----:B------:R-:W-:Y:S02]  /*1650*/  USEL UR7, URZ, 0x1, UP0 ;  /* 0x000000013f077887 */ /* 0x000fe40008000000 */
[----:B------:R-:W-:Y:S01]  /*1660*/  ULOP3.LUT UR6, UR6, 0x8, URZ, 0xc0, !UPT ;  /* 0x0000000806067892 */ /* 0x000fe2000f8ec03f */
[----:B------:R-:W-:Y:S01]  /*1670*/  IMAD.WIDE R10, R17, 0x10, R18 ;  /* 0x00000010110a7825 */ /* 0x000fe200078e0212 */
[----:B------:R-:W-:Y:S02]  /*1680*/  UIADD3 UR22, UR9, 0xa0, URZ ;  /* 0x000000a009167890 */ /* 0x000fe4000fffe03f */
[----:B------:R-:W-:Y:S01]  /*1690*/  ULOP3.LUT UR23, UR6, 0x8, URZ, 0x3c, !UPT ;  /* 0x0000000806177892 */ /* 0x000fe2000f8e3c3f */
[----:B------:R-:W-:Y:S01]  /*16a0*/  IMAD.U32 R150, RZ, RZ, UR7 ;  /* 0x00000007ff967e24 */ /* 0x000fe2000f8e00ff */
[----:B------:R-:W-:-:S02]  /*16b0*/  ULOP3.LUT UR12, UR6, 0x18, URZ, 0x3c, !UPT ;  /* 0x00000018060c7892 */ /* 0x000fc4000f8e3c3f */
[----:B------:R-:W-:Y:S01]  /*16c0*/  ULEA UR11, UR11, UR22, 0x3 ;  /* 0x000000160b0b7291 */ /* 0x000fe2000f8e183f */
[----:B------:R-:W-:Y:S02]  /*16d0*/  ULDC UR6, c[0x0][0x284] ;  /* 0x0000a10000067ab9 */ /* 0x000fe40000000800 */
[----:B------:R-:W-:-:S09]  /*16e0*/  VIADD R17, R20, UR6 ;  /* 0x0000000614117c36 */ /* 0x000fd20008000000 */
.L_x_174:
[----:B------:R-:W-:Y:S01]  /*16f0*/  SHF.L.U32 R18, R150, 0x1f, RZ ;  /* 0x0000001f96127819 */ /* 0x000fe200000006ff */
[----:B------:R-:W0:Y:S01]  /*1700*/  LDC R19, c[0x0][0x28c] ;  /* 0x0000a300ff137b82 */ /* 0x000e220000000800 */
[----:B------:R-:W-:Y:S01]  /*1710*/  UMOV UR6, URZ ;  /* 0x0000003f00067c82 */ /* 0x000fe20008000000 */
[----:B------:R-:W-:Y:S01]  /*1720*/  UMOV UR20, UR5 ;  /* 0x0000000500147c82 */ /* 0x000fe20008000000 */
[----:B-1----:R-:W1:Y:S01]  /*1730*/  SYNCS.PHASECHK.TRANS64.TRYWAIT P0, [UR11+-0x8], R18 ;  /* 0xfffff812ff0075a7 */ /* 0x002e62000800014b */
[----:B0-----:R-:W-:Y:S01]  /*1740*/  ISETP.GE.AND P1, PT, R19, 0x1, PT ;  /* 0x000000011300780c */ /* 0x001fe20003f26270 */
[----:B-1-34-:R-:W-:-:S12]  /*1750*/  @!P0 BRA `(.L_x_20) ;  /* 0x0000007c00c08947 */ /* 0x01afd80003800000 */
.L_x_201:
[----:B------:R-:W-:Y:S01]  /*1760*/  UMOV UR7, URZ ;  /* 0x0000003f00077c82 */ /* 0x000fe20008000000 */
[----:B------:R-:W-:Y:S01]  /*1770*/  UMOV UR8, URZ ;  /* 0x0000003f00087c82 */ /* 0x000fe20008000000 */
[----:B------:R-:W-:Y:S02]  /*1780*/  CS2R R88, SRZ ;  /* 0x0000000000587805 */ /* 0x000fe4000001ff00 */
[----:B------:R-:W-:Y:S02]  /*1790*/  CS2R R22, SRZ ;  /* 0x0000000000167805 */ /* 0x000fe4000001ff00 */
[----:B------:R-:W-:Y:S02]  /*17a0*/  CS2R R90, SRZ ;  /* 0x00000000005a7805 */ /* 0x000fe4000001ff00 */
[----:B------:R-:W-:Y:S02]  /*17b0*/  CS2R R92, SRZ ;  /* 0x00000000005c7805 */ /* 0x000fe4000001ff00 */
[----:B------:R-:W-:-:S02]  /*17c0*/  CS2R R94, SRZ ;  /* 0x00000000005e7805 */ /* 0x000fc4000001ff00 */
[----:B------:R-:W-:Y:S02]  /*17d0*/  CS2R R96, SRZ ;  /* 0x0000000000607805 */ /* 0x000fe4000001ff00 */
        /* <DEDUP_REMOVED lines=24> */
[----:B------:R-:W-:Y:S01]  /*1960*/  CS2R R146, SRZ ;  /* 0x0000000000927805 */ /* 0x000fe2000001ff00 */
[----:B------:R-:W-:Y:S01]  /*1970*/  IMAD.MOV.U32 R149, RZ, RZ, RZ ;  /* 0x000000ffff957224 */ /* 0x000fe200078e00ff */
[----:B------:R-:W-:Y:S01]  /*1980*/  CS2R R24, SRZ ;  /* 0x0000000000187805 */ /* 0x000fe2000001ff00 */
[----:B------:R-:W-:Y:S01]  /*1990*/  IMAD.MOV.U32 R151, RZ, RZ, RZ ;  /* 0x000000ffff977224 */ /* 0x000fe200078e00ff */
[----:B------:R-:W-:Y:S01]  /*19a0*/  CS2R R26, SRZ ;  /* 0x00000000001a7805 */ /* 0x000fe2000001ff00 */
[----:B------:R-:W-:Y:S01]  /*19b0*/  IMAD.U32 R152, RZ, RZ, UR4 ;  /* 0x00000004ff987e24 */ /* 0x000fe2000f8e00ff */
        /* <DEDUP_REMOVED lines=29> */
[----:B------:R-:W-:Y:S01]  /*1b90*/  CS2R R86, SRZ ;  /* 0x0000000000567805 */ /* 0x000fe2000001ff00 */
[----:B------:R-:W-:Y:S06]  /*1ba0*/  @!P1 BRA `(.L_x_21) ;  /* 0x00000008006c9947 */ /* 0x000fec0003800000 */
[----:B------:R-:W-:-:S13]  /*1bb0*/  ISETP.NE.AND P1, PT, R148, 0x3, PT ;  /* 0x000000039400780c */ /* 0x000fda0003f25270 */
[----:B------:R-:W-:Y:S05]  /*1bc0*/  @!P1 BRA `(.L_x_22) ;  /* 0x0000000000049947 */ /* 0x000fea0003800000 */
[----:B------:R-:W-:Y:S01]  /*1bd0*/  BPT.TRAP 0x1 ;  /* 0x000000040000795c */ /* 0x000fe20000300000 */
.L_x_22:
[----:B------:R-:W-:Y:S01]  /*1be0*/  ULEA UR6, UR5, UR9, 0x3 ;  /* 0x0000000905067291 */ /* 0x000fe2000f8e183f */
[----:B0-----:R-:W-:-:S05]  /*1bf0*/  IMAD.U32 R18, RZ, RZ, UR4 ;  /* 0x00000004ff127e24 */ /* 0x001fca000f8e00ff */
[----:B------:R-:W-:-:S04]  /*1c00*/  SHF.L.U32 R18, R18, 0x1f, RZ ;  /* 0x0000001f12127819 */ /* 0x000fc800000006ff */
[----:B------:R0:W1:Y:S01]  /*1c10*/  SYNCS.PHASECHK.TRANS64.TRYWAIT P0, [UR6], R18 ;  /* 0x00000012ff0075a7 */ /* 0x0000620008000146 */
[----:B------:R-:W-:Y:S05]  /*1c20*/  @!P1 BRA `(.L_x_23) ;  /* 0x0000000000049947 */ /* 0x000fea0003800000 */
[----:B------:R-:W-:Y:S01]  /*1c30*/  BPT.TRAP 0x1 ;  /* 0x000000040000795c */ /* 0x000fe20000300000 */
.L_x_23:
[----:B-1----:R-:W-:Y:S05]  /*1c40*/  @P0 BRA `(.L_x_24) ;  /* 0x0000000000080947 */ /* 0x002fea0003800000 */
[----:B------:R-:W1:Y:S02]  /*1c50*/  SYNCS.PHASECHK.TRANS64.TRYWAIT P0, [UR6], R18 ;  /* 0x00000012ff0075a7 */ /* 0x000e640008000146 */
[----:B-1----:R-:W-:Y:S05]  /*1c60*/  @!P0 BRA `(.L_x_25) ;  /* 0x0000007800948947 */ /* 0x002fea0003800000 */
.L_x_24:
[----:B------:R-:W-:Y:S01]  /*1c70*/  UIADD3 UR6, UR9, 0x180, URZ ;  /* 0x0000018009067890 */ /* 0x000fe2000fffe03f */
[----:B------:R-:W-:Y:S01]  /*1c80*/  WARPGROUP.ARRIVE ;  /* 0x00000000000079c5 */ /* 0x000fe20000000000 */
[----:B------:R-:W-:Y:S01]  /*1c90*/  UIADD3 UR7, UR9, 0x12180, URZ ;  /* 0x0001218009077890 */ /* 0x000fe2000fffe03f */
[----:B------:R-:W-:Y:S01]  /*1ca0*/  CS2R R88, SRZ ;  /* 0x0000000000587805 */ /* 0x000fe2000001ff00 */
[----:B------:R-:W-:Y:S01]  /*1cb0*/  USHF.R.U32.HI UR6, URZ, 0x4, UR6 ;  /* 0x000000043f067899 */ /* 0x000fe20008011606 */
[----:B------:R-:W-:Y:S01]  /*1cc0*/  CS2R R22, SRZ ;  /* 0x0000000000167805 */ /* 0x000fe2000001ff00 */
[----:B------:R-:W-:Y:S01]  /*1cd0*/  USHF.R.U32.HI UR7, URZ, 0x4, UR7 ;  /* 0x000000043f077899 */ /* 0x000fe20008011607 */
[----:B------:R-:W-:Y:S01]  /*1ce0*/  CS2R R90, SRZ ;  /* 0x00000000005a7805 */ /* 0x000fe2000001ff00 */
[----:B------:R-:W-:Y:S01]  /*1cf0*/  ULOP3.LUT UR6, UR6, 0x3fff, URZ, 0xc0, !UPT ;  /* 0x00003fff06067892 */ /* 0x000fe2000f8ec03f */
[----:B------:R-:W-:Y:S01]  /*1d00*/  CS2R R92, SRZ ;  /* 0x00000000005c7805 */ /* 0x000fe2000001ff00 */
[----:B------:R-:W-:Y:S01]  /*1d10*/  ULOP3.LUT UR7, UR7, 0x3fff, URZ, 0xc0, !UPT ;  /* 0x00003fff07077892 */ /* 0x000fe2000f8ec03f */
[----:B------:R-:W-:Y:S01]  /*1d20*/  CS2R R94, SRZ ;  /* 0x00000000005e7805 */ /* 0x000fe2000001ff00 */
[----:B------:R-:W-:Y:S01]  /*1d30*/  ULOP3.LUT UR6, UR6, 0x10000, URZ, 0xfc, !UPT ;  /* 0x0001000006067892 */ /* 0x000fe2000f8efc3f */
[----:B------:R-:W-:Y:S01]  /*1d40*/  CS2R R96, SRZ ;  /* 0x0000000000607805 */ /* 0x000fe2000001ff00 */
[----:B------:R-:W-:Y:S01]  /*1d50*/  ULOP3.LUT UR7, UR7, 0x10000, URZ, 0xfc, !UPT ;  /* 0x0001000007077892 */ /* 0x000fe2000f8efc3f */
[----:B------:R-:W-:Y:S01]  /*1d60*/  CS2R R98, SRZ ;  /* 0x0000000000627805 */ /* 0x000fe2000001ff00 */
[----:B------:R-:W-:Y:S01]  /*1d70*/  ULEA UR6, UR5, UR6, 0x9 ;  /* 0x0000000605067291 */ /* 0x000fe2000f8e483f */
[----:B------:R-:W-:Y:S01]  /*1d80*/  CS2R R102, SRZ ;  /* 0x0000000000667805 */ /* 0x000fe2000001ff00 */
[----:B------:R-:W-:Y:S01]  /*1d90*/  ULEA UR7, UR5, UR7, 0xa ;  /* 0x0000000705077291 */ /* 0x000fe2000f8e503f */
[----:B------:R-:W-:Y:S01]  /*1da0*/  CS2R R100, SRZ ;  /* 0x0000000000647805 */ /* 0x000fe2000001ff00 */
[----:B------:R-:W-:Y:S01]  /*1db0*/  UMOV UR17, 0x40000040 ;  /* 0x4000004000117882 */ /* 0x000fe20000000000 */
[----:B------:R-:W-:Y:S01]  /*1dc0*/  UMOV UR19, 0x40000040 ;  /* 0x4000004000137882 */ /* 0x000fe20000000000 */
[----:B------:R-:W-:Y:S01]  /*1dd0*/  CS2R R104, SRZ ;  /* 0x0000000000687805 */ /* 0x000fe2000001ff00 */
[----:B------:R-:W-:Y:S01]  /*1de0*/  UMOV UR16, UR6 ;  /* 0x0000000600107c82 */ /* 0x000fe20008000000 */
[----:B------:R-:W-:Y:S01]  /*1df0*/  CS2R R106, SRZ ;  /* 0x00000000006a7805 */ /* 0x000fe2000001ff00 */
[----:B------:R-:W-:Y:S01]  /*1e00*/  UMOV UR18, UR7 ;  /* 0x0000000700127c82 */ /* 0x000fe20008000000 */
[----:B------:R-:W-:Y:S01]  /*1e10*/  CS2R R108, SRZ ;  /* 0x00000000006c7805 */ /* 0x000fe2000001ff00 */
[----:B------:R-:W-:Y:S01]  /*1e20*/  QGMMA.64x128x32.F32.E4M3.E4M3 R24, gdesc[UR16], RZ, !UPT ;  /* 0x01e00000101879f3 */ /* 0x000fe2000c7008ff */
[----:B------:R-:W-:Y:S01]  /*1e30*/  UIADD3 UR16, UR6, 0x2, URZ ;  /* 0x0000000206107890 */ /* 0x000fe2000fffe03f */
[----:B------:R-:W-:Y:S01]  /*1e40*/  CS2R R110, SRZ ;  /* 0x00000000006e7805 */ /* 0x000fe2000001ff00 */
[----:B------:R-:W-:Y:S01]  /*1e50*/  UIADD3 UR18, UR7, 0x2, URZ ;  /* 0x0000000207127890 */ /* 0x000fe2000fffe03f */
[----:B------:R-:W-:Y:S01]  /*1e60*/  CS2R R112, SRZ ;  /* 0x0000000000707805 */ /* 0x000fe2000001ff00 */
[----:B------:R-:W-:Y:S01]  /*1e70*/  UMOV UR17, 0x40000040 ;  /* 0x4000004000117882 */ /* 0x000fe20000000000 */
[----:B------:R-:W-:Y:S01]  /*1e80*/  UMOV UR19, 0x40000040 ;  /* 0x4000004000137882 */ /* 0x000fe20000000000 */
        /* <DEDUP_REMOVED lines=17> */
[----:B------:R-:W-:Y:S02]  /*1fa0*/  IMAD.MOV.U32 R149, RZ, RZ, RZ ;  /* 0x000000ffff957224 */ /* 0x000fe400078e00ff */
[----:B------:R-:W-:Y:S01]  /*1fb0*/  IMAD.MOV.U32 R151, RZ, RZ, RZ ;  /* 0x000000ffff977224 */ /* 0x000fe200078e00ff */
[----:B------:R-:W-:Y:S01]  /*1fc0*/  QGMMA.64x128x32.F32.E4M3.E4M3 R24, gdesc[UR16], R24 ;  /* 0x01e00000101879f3 */ /* 0x000fe20008700818 */
[----:B------:R-:W-:-:S02]  /*1fd0*/  UIADD3 UR16, UR6, 0x4, URZ ;  /* 0x0000000406107890 */ /* 0x000fc4000fffe03f */
[----:B------:R-:W-:Y:S01]  /*1fe0*/  UIADD3 UR18, UR7, 0x4, URZ ;  /* 0x0000000407127890 */ /* 0x000fe2000fffe03f */
[----:B------:R-:W-:Y:S01]  /*1ff0*/  UMOV UR17, 0x40000040 ;  /* 0x4000004000117882 */ /* 0x000fe20000000000 */
[----:B------:R-:W-:-:S07]  /*2000*/  UMOV UR19, 0x40000040 ;  /* 0x4000004000137882 */ /* 0x000fce0000000000 */
[----:B------:R-:W-:Y:S01]  /*2010*/  QGMMA.64x128x32.F32.E4M3.E4M3 R24, gdesc[UR16], R24 ;  /* 0x01e00000101879f3 */ /* 0x000fe20008700818 */
[----:B------:R-:W-:Y:S02]  /*2020*/  UIADD3 UR18, UR7, 0x6, URZ ;  /* 0x0000000607127890 */ /* 0x000fe4000fffe03f */
[----:B------:R-:W-:Y:S01]  /*2030*/  UIADD3 UR16, UR6, 0x6, URZ ;  /* 0x0000000606107890 */ /* 0x000fe2000fffe03f */
[----:B------:R-:W-:Y:S01]  /*2040*/  ULDC UR7, c[0x0][0x50c] ;  /* 0x0001430000077ab9 */ /* 0x000fe20000000800 */
[----:B------:R-:W-:Y:S01]  /*2050*/  UMOV UR17, 0x40000040 ;  /* 0x4000004000117882 */ /* 0x000fe20000000000 */
[----:B------:R-:W-:Y:S01]  /*2060*/  UISETP.NE.AND UP0, UPT, UR7, 0x4, UPT ;  /* 0x000000040700788c */ /* 0x000fe2000bf05270 */
[----:B------:R-:W-:Y:S01]  /*2070*/  UMOV UR19, 0x40000040 ;  /* 0x4000004000137882 */ /* 0x000fe20000000000 */
[----:B------:R-:W-:Y:S02]  /*2080*/  UMOV UR6, 0x4 ;  /* 0x0000000400067882 */ /* 0x000fe40000000000 */
[----:B------:R-:W-:-:S06]  /*2090*/  USEL UR7, URZ, 0x1, UP0 ;  /* 0x000000013f077887 */ /* 0x000fcc0008000000 */
[----:B------:R-:W-:Y:S01]  /*20a0*/  ISETP.NE.AND P0, PT, RZ, UR7, PT ;  /* 0x00000007ff007c0c */ /* 0x000fe2000bf05270 */
[----:B------:R-:W-:-:S12]  /*20b0*/  QGMMA.64x128x32.F32.E4M3.E4M3 R24, gdesc[UR16], R24, gsb0 ;  /* 0x01e00000101879f3 */ /* 0x000fd80008000818 */
[----:B------:R-:W-:Y:S05]  /*20c0*/  @!P0 BRA `(.L_x_26) ;  /* 0x0000000400088947 */ /* 0x000fea0003800000 */
[----:B------:R-:W-:Y:S02]  /*20d0*/  WARPGROUP.DEPBAR.LE gsb0, 0x0 ;  /* 0x00008000000079c5 */ /* 0x000fe40000010000 */
[----:B------:R-:W-:-:S01]  /*20e0*/  FADD R151, RZ, R24 ;  /* 0x00000018ff977221 */ /* 0x000fc20000000000 */
[----:B------:R-:W-:Y:S01]  /*20f0*/  FADD R146, RZ, R25 ;  /* 0x00000019ff927221 */ /* 0x000fe20000000000 */
        /* <DEDUP_REMOVED lines=62> */
[----:B------:R-:W-:-:S06]  /*24e0*/  UMOV UR6, URZ ;  /* 0x0000003f00067c82 */ /* 0x000fcc0008000000 */
.L_x_26:
[----:B------:R-:W-:-:S04]  /*24f0*/  UIADD3 UR20, UR5, 0x1, URZ ;  /* 0x0000000105147890 */ /* 0x000fc8000fffe03f */
[----:B------:R-:W-:-:S04]  /*2500*/  UISETP.NE.AND UP0, UPT, UR20, 0x9, UPT ;  /* 0x000000091400788c */ /* 0x000fc8000bf05270 */
[----:B------:R-:W-:Y:S02]  /*2510*/  USEL UR8, URZ, 0x1, UP0 ;  /* 0x000000013f087887 */ /* 0x000fe40008000000 */
[----:B------:R-:W-:Y:S02]  /*2520*/  USEL UR20, UR20, URZ, UP0 ;  /* 0x0000003f14147287 */ /* 0x000fe40008000000 */
[----:B------:R-:W-:-:S06]  /*2530*/  ULOP3.LUT UR8, UR4, UR8, URZ, 0x3c, !UPT ;  /* 0x0000000804087292 */ /* 0x000fcc000f8e3c3f */
[----:B------:R-:W-:Y:S01]  /*2540*/  IMAD.U32 R152, RZ, RZ, UR8 ;  /* 0x00000008ff987e24 */ /* 0x000fe2000f8e00ff */
[----:B------:R-:W-:-:S06]  /*2550*/  UMOV UR8, 0x1 ;  /* 0x0000000100087882 */ /* 0x000fcc0000000000 */
.L_x_21:
[----:B------:R-:W-:-:S06]  /*2560*/  UISETP.GE.AND UP0, UPT, UR10, 0x1, UPT ;  /* 0x000000010a00788c */ /* 0x000fcc000bf06270 */
[----:B------:R-:W-:-:S13]  /*2570*/  PLOP3.LUT P0, PT, PT, PT, UP0, 0x80, 0x0 ;  /* 0x000000000000781c */ /* 0x000fda0003f0f008 */
[----:B------:R-:W-:Y:S05]  /*2580*/  @!P0 BRA `(.L_x_27) ;  /* 0x0000000800388947 */ /* 0x000fea0003800000 */
[----:B01----:R-:W-:Y:S01]  /*2590*/  IMAD.U32 R18, RZ, RZ, UR10 ;  /* 0x0000000aff127e24 */ /* 0x003fe2000f8e00ff */
[----:B------:R-:W-:Y:S01]  /*25a0*/  ULDC UR24, c[0x0][0x50c] ;  /* 0x0001430000187ab9 */ /* 0x000fe20000000800 */
[----:B------:R-:W-:-:S07]  /*25b0*/  IMAD.U32 R19, RZ, RZ, UR5 ;  /* 0x00000005ff137e24 */ /* 0x000fce000f8e00ff */
.L_x_35:
[----:B------:R-:W-:-:S13]  /*25c0*/  ISETP.NE.AND P1, PT, R148, 0x3, PT ;  /* 0x000000039400780c */ /* 0x000fda0003f25270 */
[----:B------:R-:W-:Y:S05]  /*25d0*/  @!P1 BRA `(.L_x_28) ;  /* 0x0000000000049947 */ /* 0x000fea0003800000 */
[----:B------:R-:W-:Y:S01]  /*25e0*/  BPT.TRAP 0x1 ;  /* 0x000000040000795c */ /* 0x000fe20000300000 */
.L_x_28:
[----:B------:R-:W-:Y:S01]  /*25f0*/  ULEA UR16, UR20, UR9, 0x3 ;  /* 0x0000000914107291 */ /* 0x000fe2000f8e183f */
[----:B------:R-:W-:-:S08]  /*2600*/  SHF.L.U32 R20, R152, 0x1f, RZ ;  /* 0x0000001f98147819 */ /* 0x000fd000000006ff */
[----:B------:R0:W1:Y:S01]  /*2610*/  SYNCS.PHASECHK.TRANS64.TRYWAIT P0, [UR16], R20 ;  /* 0x00000014ff0075a7 */ /* 0x0000620008000150 */
[----:B------:R-:W-:Y:S05]  /*2620*/  @!P1 BRA `(.L_x_29) ;  /* 0x0000000000049947 */ /* 0x000fea0003800000 */
[----:B------:R-:W-:Y:S01]  /*2630*/  BPT.TRAP 0x1 ;  /* 0x000000040000795c */ /* 0x000fe20000300000 */
.L_x_29:
[----:B-1----:R-:W-:Y:S05]  /*2640*/  @P0 BRA `(.L_x_30) ;  /* 0x0000000000080947 */ /* 0x002fea0003800000 */
[----:B------:R-:W1:Y:S02]  /*2650*/  SYNCS.PHASECHK.TRANS64.TRYWAIT P0, [UR16], R20 ;  /* 0x00000014ff0075a7 */ /* 0x000e640008000150 */
[----:B-1----:R-:W-:Y:S05]  /*2660*/  @!P0 BRA `(.L_x_31) ;  /* 0x00000070002c8947 */ /* 0x002fea0003800000 */
.L_x_30:
[----:B------:R-:W-:Y:S01]  /*2670*/  UIADD3 UR16, UR9, 0x180, URZ ;  /* 0x0000018009107890 */ /* 0x000fe2000fffe03f */
[----:B------:R-:W-:Y:S01]  /*2680*/  WARPGROUP.ARRIVE ;  /* 0x00000000000079c5 */ /* 0x000fe20000000000 */
[----:B------:R-:W-:Y:S02]  /*2690*/  UIADD3 UR17, UR9, 0x12180, URZ ;  /* 0x0001218009117890 */ /* 0x000fe4000fffe03f */
[----:B------:R-:W-:Y:S02]  /*26a0*/  UISETP.NE.AND UP0, UPT, UR7, URZ, UPT ;  /* 0x0000003f0700728c */ /* 0x000fe4000bf05270 */
[----:B------:R-:W-:Y:S02]  /*26b0*/  USHF.R.U32.HI UR16, URZ, 0x4, UR16 ;  /* 0x000000043f107899 */ /* 0x000fe40008011610 */
[----:B------:R-:W-:Y:S02]  /*26c0*/  USHF.R.U32.HI UR17, URZ, 0x4, UR17 ;  /* 0x000000043f117899 */ /* 0x000fe40008011611 */
[----:B------:R-:W-:-:S02]  /*26d0*/  USEL UR8, UR8, URZ, !UP0 ;  /* 0x0000003f08087287 */ /* 0x000fc4000c000000 */
[----:B------:R-:W-:Y:S02]  /*26e0*/  ULOP3.LUT UR16, UR16, 0x3fff, URZ, 0xc0, !UPT ;  /* 0x00003fff10107892 */ /* 0x000fe4000f8ec03f */
[----:B------:R-:W-:Y:S02]  /*26f0*/  ULOP3.LUT UR17, UR17, 0x3fff, URZ, 0xc0, !UPT ;  /* 0x00003fff11117892 */ /* 0x000fe4000f8ec03f */
[----:B------:R-:W-:Y:S02]  /*2700*/  UISETP.NE.U32.AND UP0, UPT, UR8, URZ, UPT ;  /* 0x0000003f0800728c */ /* 0x000fe4000bf05070 */
[----:B------:R-:W-:Y:S02]  /*2710*/  ULOP3.LUT UR7, UR16, 0x10000, URZ, 0xfc, !UPT ;  /* 0x0001000010077892 */ /* 0x000fe4000f8efc3f */
[----:B------:R-:W-:Y:S02]  /*2720*/  ULOP3.LUT UR8, UR17, 0x10000, URZ, 0xfc, !UPT ;  /* 0x0001000011087892 */ /* 0x000fe4000f8efc3f */
[----:B------:R-:W-:-:S02]  /*2730*/  ULEA UR7, UR20, UR7, 0x9 ;  /* 0x0000000714077291 */ /* 0x000fc4000f8e483f */
[----:B------:R-:W-:Y:S01]  /*2740*/  ULEA UR8, UR20, UR8, 0xa ;  /* 0x0000000814087291 */ /* 0x000fe2000f8e503f */
[----:B------:R-:W-:Y:S01]  /*2750*/  UMOV UR17, 0x40000040 ;  /* 0x4000004000117882 */ /* 0x000fe20000000000 */
[----:B------:R-:W-:Y:S01]  /*2760*/  UMOV UR19, 0x40000040 ;  /* 0x4000004000137882 */ /* 0x000fe20000000000 */
[----:B------:R-:W-:Y:S02]  /*2770*/  UIADD3 UR6, UR6, 0x4, URZ ;  /* 0x0000000406067890 */ /* 0x000fe4000fffe03f */
[----:B------:R-:W-:Y:S02]  /*2780*/  UMOV UR16, UR7 ;  /* 0x0000000700107c82 */ /* 0x000fe40008000000 */
[----:B------:R-:W-:Y:S02]  /*2790*/  UMOV UR18, UR8 ;  /* 0x0000000800127c82 */ /* 0x000fe40008000000 */
[----:B------:R-:W-:Y:S01]  /*27a0*/  QGMMA.64x128x32.F32.E4M3.E4M3 R24, gdesc[UR16], R24, UP0 ;  /* 0x01e00000101879f3 */ /* 0x000fe2000bf00818 */
[----:B------:R-:W-:-:S02]  /*27b0*/  UIADD3 UR16, UR7, 0x2, URZ ;  /* 0x0000000207107890 */ /* 0x000fc4000fffe03f */
[----:B------:R-:W-:Y:S01]  /*27c0*/  UIADD3 UR18, UR8, 0x2, URZ ;  /* 0x0000000208127890 */ /* 0x000fe2000fffe03f */
[----:B------:R-:W-:Y:S01]  /*27d0*/  UMOV UR17, 0x40000040 ;  /* 0x4000004000117882 */ /* 0x000fe20000000000 */
[----:B------:R-:W-:Y:S01]  /*27e0*/  UMOV UR19, 0x40000040 ;  /* 0x4000004000137882 */ /* 0x000fe20000000000 */
[----:B------:R-:W-:-:S06]  /*27f0*/  UISETP.NE.AND UP0, UPT, UR6, UR24, UPT ;  /* 0x000000180600728c */ /* 0x000fcc000bf05270 */
[----:B------:R-:W-:Y:S01]  /*2800*/  QGMMA.64x128x32.F32.E4M3.E4M3 R24, gdesc[UR16], R24 ;  /* 0x01e00000101879f3 */ /* 0x000fe20008700818 */
[----:B------:R-:W-:Y:S02]  /*2810*/  UIADD3 UR16, UR7, 0x4, URZ ;  /* 0x0000000407107890 */ /* 0x000fe4000fffe03f */
[----:B------:R-:W-:Y:S01]  /*2820*/  UIADD3 UR18, UR8, 0x4, URZ ;  /* 0x0000000408127890 */ /* 0x000fe2000fffe03f */
[----:B------:R-:W-:Y:S01]  /*2830*/  UMOV UR17, 0x40000040 ;  /* 0x4000004000117882 */ /* 0x000fe20000000000 */
[----:B------:R-:W-:-:S07]  /*2840*/  UMOV UR19, 0x40000040 ;  /* 0x4000004000137882 */ /* 0x000fce0000000000 */
[----:B------:R-:W-:Y:S01]  /*2850*/  QGMMA.64x128x32.F32.E4M3.E4M3 R24, gdesc[UR16], R24 ;  /* 0x01e00000101879f3 */ /* 0x000fe20008700818 */
[----:B------:R-:W-:Y:S02]  /*2860*/  UIADD3 UR16, UR7, 0x6, URZ ;  /* 0x0000000607107890 */ /* 0x000fe4000fffe03f */
[----:B------:R-:W-:Y:S01]  /*2870*/  UIADD3 UR18, UR8, 0x6, URZ ;  /* 0x0000000608127890 */ /* 0x000fe2000fffe03f */
[----:B------:R-:W-:Y:S01]  /*2880*/  UMOV UR17, 0x40000040 ;  /* 0x4000004000117882 */ /* 0x000fe20000000000 */
[----:B------:R-:W-:Y:S01]  /*2890*/  UMOV UR19, 0x40000040 ;  /* 0x4000004000137882 */ /* 0x000fe20000000000 */
[----:B------:R-:W-:-:S06]  /*28a0*/  USEL UR7, URZ, 0x1, UP0 ;  /* 0x000000013f077887 */ /* 0x000fcc0008000000 */
[----:B------:R-:W-:Y:S01]  /*28b0*/  ISETP.NE.AND P0, PT, RZ, UR7, PT ;  /* 0x00000007ff007c0c */ /* 0x000fe2000bf05270 */
[----:B------:R-:W-:Y:S03]  /*28c0*/  QGMMA.64x128x32.F32.E4M3.E4M3 R24, gdesc[UR16], R24, gsb0 ;  /* 0x01e00000101879f3 */ /* 0x000fe60008000818 */
[----:B------:R-:W-:-:S09]  /*28d0*/  WARPGROUP.DEPBAR.LE gsb0, 0x1 ;  /* 0x00008000000079c5 */ /* 0x000fd20000010100 */
[----:B------:R-:W-:Y:S05]  /*28e0*/  @!P0 BRA `(.L_x_32) ;  /* 0x0000000400088947 */ /* 0x000fea0003800000 */
[----:B------:R-:W-:Y:S02]  /*28f0*/  WARPGROUP.DEPBAR.LE gsb0, 0x0 ;  /* 0x00008000000079c5 */ /* 0x000fe40000010000 */
[----:B------:R-:W-:-:S01]  /*2900*/  FADD R151, R24, R151 ;  /* 0x0000009718977221 */ /* 0x000fc20000000000 */
[----:B------:R-:W-:Y:S01]  /*2910*/  FADD R146, R25, R146 ;  /* 0x0000009219927221 */ /* 0x000fe20000000000 */
        /* <DEDUP_REMOVED lines=62> */
[----:B------:R-:W-:-:S06]  /*2d00*/  UMOV UR6, URZ ;  /* 0x0000003f00067c82 */ /* 0x000fcc0008000000 */
.L_x_32:
[----:B------:R-:W-:Y:S05]  /*2d10*/  @!P1 BRA `(.L_x_33) ;  /* 0x0000000000049947 */ /* 0x000fea0003800000 */
[----:B------:R-:W-:Y:S01]  /*2d20*/  BPT.TRAP 0x1 ;  /* 0x000000040000795c */ /* 0x000fe20000300000 */
.L_x_33:
[----:B------:R-:W-:-:S13]  /*2d30*/  ISETP.NE.AND P0, PT, R13, RZ, PT ;  /* 0x000000ff0d00720c */ /* 0x000fda0003f05270 */
[----:B01----:R-:W-:-:S05]  /*2d40*/  @P0 LEA R20, R19, UR9, 0x3 ;  /* 0x0000000913140c11 */ /* 0x003fca000f8e18ff */
[----:B------:R-:W-:-:S05]  /*2d50*/  @P0 VIADD R21, R20, 0x48 ;  /* 0x0000004814150836 */ /* 0x000fca0000000000 */
[----:B------:R-:W-:-:S04]  /*2d60*/  @P0 PRMT R21, R12, 0x654, R21 ;  /* 0x000006540c150816 */ /* 0x000fc80000000015 */
[----:B------:R0:W-:Y:S01]  /*2d70*/  @P0 SYNCS.ARRIVE.TRANS64.RED.A1T0 RZ, [R21+URZ], RZ ;  /* 0x000000ff15ff09a7 */ /* 0x0001e2000810043f */
[----:B------:R-:W-:-:S13]  /*2d80*/  ISETP.GT.U32.AND P0, PT, R7, 0x1, PT ;  /* 0x000000010700780c */ /* 0x000fda0003f04070 */
[----:B0-----:R-:W-:Y:S05]  /*2d90*/  @P0 BRA `(.L_x_34) ;  /* 0x0000000000040947 */ /* 0x001fea0003800000 */
[----:B------:R-:W-:Y:S01]  /*2da0*/  BPT.TRAP 0x1 ;  /* 0x000000040000795c */ /* 0x000fe20000300000 */
.L_x_34:
[----:B------:R-:W-:Y:S01]  /*2db0*/  UIADD3 UR20, UR20, 0x1, URZ ;  /* 0x0000000114147890 */ /* 0x000fe2000fffe03f */
[C---:B------:R-:W-:Y:S01]  /*2dc0*/  ISETP.GT.AND P1, PT, R18.reuse, 0x1, PT ;  /* 0x000000011200780c */ /* 0x040fe20003f24270 */
[----:B------:R-:W-:Y:S02]  /*2dd0*/  VIADD R19, R19, 0x1 ;  /* 0x0000000113137836 */ /* 0x000fe40000000000 */
[----:B------:R-:W-:Y:S01]  /*2de0*/  UISETP.NE.AND UP0, UPT, UR20, 0x9, UPT ;  /* 0x000000091400788c */ /* 0x000fe2000bf05270 */
[----:B------:R-:W-:Y:S02]  /*2df0*/  VIADD R18, R18, 0xffffffff ;  /* 0xffffffff12127836 */ /* 0x000fe40000000000 */
[C---:B------:R-:W-:Y:S01]  /*2e00*/  ISETP.NE.AND P0, PT, R19.reuse, 0x9, PT ;  /* 0x000000091300780c */ /* 0x040fe20003f05270 */
[----:B------:R-:W-:Y:S02]  /*2e10*/  USEL UR8, URZ, 0x1, UP0 ;  /* 0x000000013f087887 */ /* 0x000fe40008000000 */
[----:B------:R-:W-:Y:S01]  /*2e20*/  USEL UR20, UR20, URZ, UP0 ;  /* 0x0000003f14147287 */ /* 0x000fe20008000000 */
[----:B------:R-:W-:-:S03]  /*2e30*/  SEL R19, R19, RZ, P0 ;  /* 0x000000ff13137207 */ /* 0x000fc60000000000 */
[----:B------:R-:W-:Y:S01]  /*2e40*/  LOP3.LUT R152, R152, UR8, RZ, 0x3c, !PT ;  /* 0x0000000898987c12 */ /* 0x000fe2000f8e3cff */
[----:B------:R-:W-:Y:S01]  /*2e50*/  UMOV UR8, 0x1 ;  /* 0x0000000100087882 */ /* 0x000fe20000000000 */
[----:B------:R-:W-:Y:S06]  /*2e60*/  @P1 BRA `(.L_x_35) ;  /* 0xfffffff400d41947 */ /* 0x000fec000383ffff */
.L_x_27:
[----:B------:R-:W-:Y:S01]  /*2e70*/  UISETP.NE.AND UP0, UPT, UR6, URZ, UPT ;  /* 0x0000003f0600728c */ /* 0x000fe2000bf05270 */
[----:B01----:R-:W0:Y:S01]  /*2e80*/  LDC R18, c[0x0][0x28c] ;  /* 0x0000a300ff127b82 */ /* 0x003e220000000800 */
[----:B------:R-:W-:Y:S02]  /*2e90*/  IMAD.U32 R19, RZ, RZ, UR23 ;  /* 0x00000017ff137e24 */ /* 0x000fe4000f8e00ff */
[----:B------:R-:W-:-:S06]  /*2ea0*/  USEL UR6, URZ, 0x1, !UP0 ;  /* 0x000000013f067887 */ /* 0x000fcc000c000000 */
[----:B------:R-:W-:-:S13]  /*2eb0*/  ISETP.NE.AND P0, PT, RZ, UR6, PT ;  /* 0x00000006ff007c0c */ /* 0x000fda000bf05270 */
[----:B------:R-:W-:Y:S05]  /*2ec0*/  @!P0 BRA `(.L_x_36) ;  /* 0x0000000400048947 */ /* 0x000fea0003800000 */
[----:B------:R-:W-:Y:S02]  /*2ed0*/  WARPGROUP.DEPBAR.LE gsb0, 0x0 ;  /* 0x00008000000079c5 */ /* 0x000fe40000010000 */
[----:B------:R-:W-:Y:S01]  /*2ee0*/  FADD R151, R24, R151 ;  /* 0x0000009718977221 */ /* 0x000fe20000000000 */
        /* <DEDUP_REMOVED lines=62> */
[----:B------:R-:W-:-:S07]  /*32d0*/  FADD R88, R88, R87 ;  /* 0x0000005758587221 */ /* 0x000fce0000000000 */
.L_x_36:
[----:B0-----:R-:W-:Y:S01]  /*32e0*/  ISETP.GE.AND P0, PT, R18, 0x1, PT ;  /* 0x000000011200780c */ /* 0x001fe20003f06270 */
[----:B------:R0:W-:Y:S01]  /*32f0*/  SYNCS.ARRIVE.TRANS64.A1T0 RZ, [R19+UR22], RZ ;  /* 0x000000ff13ff79a7 */ /* 0x0001e20008100016 */
[----:B------:R-:W-:-:S11]  /*3300*/  WARPGROUP.DEPBAR.LE gsb0, 0x0 ;  /* 0x00008000000079c5 */ /* 0x000fd60000010000 */
[----:B------:R-:W-:Y:S05]  /*3310*/  @!P0 BRA `(.L_x_37) ;  /* 0x0000000000488947 */ /* 0x000fea0003800000 */
[----:B------:R-:W-:-:S13]  /*3320*/  ISETP.NE.AND P0, PT, R148, 0x3, PT ;  /* 0x000000039400780c */ /* 0x000fda0003f05270 */
[----:B------:R-:W-:Y:S05]  /*3330*/  @!P0 BRA `(.L_x_38) ;  /* 0x0000000000048947 */ /* 0x000fea0003800000 */
[----:B------:R-:W-:Y:S01]  /*3340*/  BPT.TRAP 0x1 ;  /* 0x000000040000795c */ /* 0x000fe20000300000 */
.L_x_38:
[----:B------:R-:W-:-:S13]  /*3350*/  ISETP.NE.AND P0, PT, R13, RZ, PT ;  /* 0x000000ff0d00720c */ /* 0x000fda0003f05270 */
[----:B------:R-:W-:-:S05]  /*3360*/  VOTEU.ANY UP0, P0 ;  /* 0x00000000003f7886 */ /* 0x000fca0000000100 */
[----:B------:R-:W-:-:S06]  /*3370*/  @UP0 UIADD3 UR6, UR10, UR5, URZ ;  /* 0x000000050a060290 */ /* 0x000fcc000fffe03f */
[----:B------:R-:W-:Y:S02]  /*3380*/  IMAD.U32 R18, RZ, RZ, UR6 ;  /* 0x00000006ff127e24 */ /* 0x000fe4000f8e00ff */
[----:B------:R-:W-:Y:S02]  /*3390*/  IMAD.U32 R21, RZ, RZ, UR6 ;  /* 0x00000006ff157e24 */ /* 0x000fe4000f8e00ff */
[----:B0-----:R-:W-:-:S05]  /*33a0*/  @P0 IMAD.WIDE.U32 R18, R18, 0x38e38e39, RZ ;  /* 0x38e38e3912120825 */ /* 0x001fca00078e00ff */
[----:B------:R-:W-:-:S05]  /*33b0*/  @P0 SHF.R.U32.HI R18, RZ, 0x1, R19 ;  /* 0x00000001ff120819 */ /* 0x000fca0000011613 */
[----:B------:R-:W-:-:S05]  /*33c0*/  @P0 IMAD R18, R18, -0x9, R21 ;  /* 0xfffffff712120824 */ /* 0x000fca00078e0215 */
[----:B------:R-:W-:-:S05]  /*33d0*/  @P0 LEA R18, R18, UR9, 0x3 ;  /* 0x0000000912120c11 */ /* 0x000fca000f8e18ff */
[----:B------:R-:W-:-:S05]  /*33e0*/  @P0 VIADD R19, R18, 0x48 ;  /* 0x0000004812130836 */ /* 0x000fca0000000000 */
[----:B------:R-:W-:-:S04]  /*33f0*/  @P0 PRMT R19, R12, 0x654, R19 ;  /* 0x000006540c130816 */ /* 0x000fc80000000013 */
[----:B------:R1:W-:Y:S01]  /*3400*/  @P0 SYNCS.ARRIVE.TRANS64.RED.A1T0 RZ, [R19+URZ], RZ ;  /* 0x000000ff13ff09a7 */ /* 0x0003e2000810043f */
[----:B------:R-:W-:-:S13]  /*3410*/  ISETP.GT.U32.AND P0, PT, R7, 0x1, PT ;  /* 0x000000010700780c */ /* 0x000fda0003f04070 */
[----:B-1----:R-:W-:Y:S05]  /*3420*/  @P0 BRA `(.L_x_37) ;  /* 0x0000000000040947 */ /* 0x002fea0003800000 */
[----:B------:R-:W-:Y:S01]  /*3430*/  BPT.TRAP 0x1 ;  /* 0x000000040000795c */ /* 0x000fe20000300000 */
.L_x_37:
[----:B------:R-:W-:Y:S01]  /*3440*/  SHF.L.U32 R18, R150, 0x1f, RZ ;  /* 0x0000001f96127819 */ /* 0x000fe200000006ff */
[----:B------:R-:W-:Y:S01]  /*3450*/  UIADD3 UR5, UR21, UR5, URZ ;  /* 0x0000000515057290 */ /* 0x000fe2000fffe03f */
[----:B------:R-:W1:Y:S01]  /*3460*/  LDC R29, c[0x0][0x288] ;  /* 0x0000a200ff1d7b82 */ /* 0x000e620000000800 */
[----:B------:R-:W-:Y:S01]  /*3470*/  UISETP.GE.U32.AND UP1, UPT, UR21, 0x9, UPT ;  /* 0x000000091500788c */ /* 0x000fe2000bf26070 */
[----:B------:R-:W-:Y:S01]  /*3480*/  IMAD.SHL.U32 R26, R16, 0x2, RZ ;  /* 0x00000002101a7824 */ /* 0x000fe200078e00ff */
[----:B------:R-:W-:Y:S02]  /*3490*/  UISETP.GT.U32.AND UP0, UPT, UR5, 0x8, UPT ;  /* 0x000000080500788c */ /* 0x000fe4000bf04070 */
[----:B------:R-:W-:Y:S02]  /*34a0*/  UIMAD.WIDE.U32 UR6, UR5, 0x38e38e39, URZ ;  /* 0x38e38e39050678a5 */ /* 0x000fe4000f8e003f */
[----:B------:R-:W-:Y:S01]  /*34b0*/  UISETP.LT.U32.AND UP0, UPT, UR21, 0x9, UP0 ;  /* 0x000000091500788c */ /* 0x000fe20008701070 */
[----:B------:R-:W4:Y:S01]  /*34c0*/  SYNCS.PHASECHK.TRANS64.TRYWAIT P0, [UR11+0x8], R18 ;  /* 0x00000812ff0075a7 */ /* 0x000f22000800014b */
[----:B------:R-:W-:Y:S01]  /*34d0*/  USHF.R.U32.HI UR6, URZ, 0x1, UR7 ;  /* 0x000000013f067899 */ /* 0x000fe20008011607 */
[----:B------:R-:W-:Y:S01]  /*34e0*/  SHF.R.S32.HI R27, RZ, 0x1f, R26 ;  /* 0x0000001fff1b7819 */ /* 0x000fe2000001141a */
[----:B------:R-:W-:-:S02]  /*34f0*/  USEL UR8, URZ, 0x1, !UP0 ;  /* 0x000000013f087887 */ /* 0x000fc4000c000000 */
[----:B------:R-:W-:Y:S02]  /*3500*/  UIMAD UR5, UR6, -0x9, UR5 ;  /* 0xfffffff7060578a4 */ /* 0x000fe4000f8e0205 */
[----:B------:R-:W-:-:S04]  /*3510*/  ULOP3.LUT UR4, UR4, UR8, URZ, 0x3c, !UPT ;  /* 0x0000000804047292 */ /* 0x000fc8000f8e3c3f */
[----:B------:R-:W-:Y:S01]  /*3520*/  @UP1 ULOP3.LUT UR4, UR4, 0x1, UR6, 0x78, !UPT ;  /* 0x0000000104041892 */ /* 0x000fe2000f8e7806 */
[----:B-1--4-:R-:W-:Y:S11]  /*3530*/  @!P0 BRA `(.L_x_39) ;  /* 0x0000006000908947 */ /* 0x012ff60003800000 */
.L_x_202:
[----:B------:R-:W-:Y:S01]  /*3540*/  IMAD.SHL.U32 R28, R6, 0x40, RZ ;  /* 0x00000040061c7824 */ /* 0x000fe200078e00ff */
[----:B------:R-:W-:Y:S01]  /*3550*/  ULDC UR8, c[0x0][0x284] ;  /* 0x0000a10000087ab9 */ /* 0x000fe20000000800 */
[----:B------:R-:W-:Y:S01]  /*3560*/  IMAD.SHL.U32 R33, R5, 0x80, RZ ;  /* 0x0000008005217824 */ /* 0x000fe200078e00ff */
[----:B------:R-:W-:Y:S01]  /*3570*/  SHF.R.S32.HI R34, RZ, 0x1f, R4 ;  /* 0x0000001fff227819 */ /* 0x000fe20000011404 */
[----:B------:R-:W-:Y:S01]  /*3580*/  ULDC.64 UR6, c[0x0][0x5d0] ;  /* 0x0001740000067ab9 */ /* 0x000fe20000000a00 */
[----:B------:R-:W-:Y:S01]  /*3590*/  ISETP.GE.AND P0, PT, R28, UR8, PT ;  /* 0x000000081c007c0c */ /* 0x000fe2000bf06270 */
[----:B0-----:R-:W-:Y:S01]  /*35a0*/  IMAD.WIDE.U32 R18, R4, UR6, R26 ;  /* 0x0000000604127c25 */ /* 0x001fe2000f8e001a */
[----:B------:R-:W-:Y:S02]  /*35b0*/  SHF.R.S32.HI R32, RZ, 0x1f, R33 ;  /* 0x0000001fff207819 */ /* 0x000fe40000011421 */
[C---:B------:R-:W-:Y:S01]  /*35c0*/  ISETP.GE.OR P0, PT, R33.reuse, R29, P0 ;  /* 0x0000001d2100720c */ /* 0x040fe20000706670 */
[----:B------:R-:W-:Y:S01]  /*35d0*/  IMAD R5, R34, UR6, RZ ;  /* 0x0000000622057c24 */ /* 0x000fe2000f8e02ff */
[----:B------:R-:W-:-:S03]  /*35e0*/  IADD3 R18, P1, R33, R18, RZ ;  /* 0x0000001221127210 */ /* 0x000fc60007f3e0ff */
[----:B------:R-:W-:-:S05]  /*35f0*/  IMAD R5, R4, UR7, R5 ;  /* 0x0000000704057c24 */ /* 0x000fca000f8e0205 */
[----:B------:R-:W-:-:S03]  /*3600*/  IADD3.X R19, R32, R19, R5, P1, !PT ;  /* 0x0000001320137210 */ /* 0x000fc60000ffe405 */
[----:B------:R-:W-:Y:S05]  /*3610*/  @P0 BRA `(.L_x_40) ;  /* 0x0000004400b80947 */ /* 0x000fea0003800000 */
[----:B------:R-:W0:Y:S01]  /*3620*/  LDC.64 R30, c[0x0][0x5c8] ;  /* 0x00017200ff1e7b82 */ /* 0x000e220000000a00 */
[----:B------:R-:W-:Y:S01]  /*3630*/  IMAD.WIDE R24, R6, 0x40, R10 ;  /* 0x0000004006187825 */ /* 0x000fe200078e020a */
[----:B------:R-:W-:Y:S01]  /*3640*/  ULDC.64 UR6, c[0x0][0x5c0] ;  /* 0x0001700000067ab9 */ /* 0x000fe20000000a00 */
[----:B------:R-:W-:Y:S02]  /*3650*/  BSSY B0, `(.L_x_40) ;  /* 0x000046a000007945 */ /* 0x000fe40003800000 */
[----:B------:R-:W-:-:S04]  /*3660*/  IMAD R6, R16, -0x2, R29 ;  /* 0xfffffffe10067824 */ /* 0x000fc800078e021d */
[----:B------:R-:W-:Y:S02]  /*3670*/  IMAD.IADD R6, R6, 0x1, -R33 ;  /* 0x0000000106067824 */ /* 0x000fe400078e0a21 */
[-C--:B0-----:R-:W-:Y:S02]  /*3680*/  IMAD R5, R25, R30.reuse, RZ ;  /* 0x0000001e19057224 */ /* 0x081fe400078e02ff */
[----:B------:R-:W-:-:S04]  /*3690*/  IMAD.WIDE.U32 R18, R24, R30, R18 ;  /* 0x0000001e18127225 */ /* 0x000fc800078e0012 */
[----:B------:R-:W-:Y:S01]  /*36a0*/  IMAD R21, R24, R31, R5 ;  /* 0x0000001f18157224 */ /* 0x000fe200078e0205 */
[----:B------:R-:W-:Y:S02]  /*36b0*/  LEA R5, P0, R30, R18, 0x3 ;  /* 0x000000121e057211 */ /* 0x000fe400078018ff */
[----:B------:R-:W-:Y:S01]  /*36c0*/  IADD3 R20, P1, R18, UR6, RZ ;  /* 0x0000000612147c10 */ /* 0x000fe2000ff3e0ff */
[----:B------:R-:W-:Y:S01]  /*36d0*/  IMAD.IADD R21, R19, 0x1, R21 ;  /* 0x0000000113157824 */ /* 0x000fe200078e0215 */
[----:B------:R-:W-:-:S04]  /*36e0*/  IADD3 R18, P3, R5, UR6, RZ ;  /* 0x0000000605127c10 */ /* 0x000fc8000ff7e0ff */
[----:B------:R-:W-:Y:S01]  /*36f0*/  LEA.HI.X R5, R30, R21, R31, 0x3, P0 ;  /* 0x000000151e057211 */ /* 0x000fe200000f1c1f */
[----:B------:R-:W-:Y:S01]  /*3700*/  IMAD.IADD R30, R17, 0x1, -R28 ;  /* 0x00000001111e7824 */ /* 0x000fe200078e0a1c */
[----:B---3-5:R-:W-:Y:S02]  /*3710*/  FSETP.NEU.AND P0, PT, R15, RZ, PT ;  /* 0x000000ff0f00720b */ /* 0x028fe40003f0d000 */
[----:B------:R-:W-:Y:S02]  /*3720*/  IADD3.X R21, R21, UR7, RZ, P1, !PT ;  /* 0x0000000715157c10 */ /* 0x000fe40008ffe4ff */
[----:B------:R-:W-:-:S09]  /*3730*/  IADD3.X R19, R5, UR7, RZ, P3, !PT ;  /* 0x0000000705137c10 */ /* 0x000fd20009ffe4ff */
[----:B------:R-:W-:Y:S05]  /*3740*/  @!P0 BRA `(.L_x_41) ;  /* 0x0000003400608947 */ /* 0x000fea0003800000 */
[----:B------:R-:W-:Y:S01]  /*3750*/  ULDC.64 UR6, c[0x0][0x5b8] ;  /* 0x00016e0000067ab9 */ /* 0x000fe20000000a00 */
[----:B------:R-:W-:Y:S01]  /*3760*/  ULDC.64 UR16, c[0x0][0x5a8] ;  /* 0x00016a0000107ab9 */ /* 0x000fe20000000a00 */
[----:B------:R-:W-:Y:S01]  /*3770*/  IMAD.WIDE.U32 R26, R4, UR6, R26 ;  /* 0x00000006041a7c25 */ /* 0x000fe2000f8e001a */
[----:B------:R-:W-:Y:S01]  /*3780*/  BSSY B1, `(.L_x_42) ;  /* 0x0000010000017945 */ /* 0x000fe20003800000 */
[----:B------:R-:W-:Y:S02]  /*3790*/  PRMT R28, RZ, 0x7610, R28 ;  /* 0x00007610ff1c7816 */ /* 0x000fe4000000001c */
[----:B------:R-:W-:Y:S01]  /*37a0*/  IMAD R5, R34, UR6, RZ ;  /* 0x0000000622057c24 */ /* 0x000fe2000f8e02ff */
[----:B------:R-:W-:-:S03]  /*37b0*/  IADD3 R26, P0, R33, R26, RZ ;  /* 0x0000001a211a7210 */ /* 0x000fc60007f1e0ff */
[----:B------:R-:W-:Y:S01]  /*37c0*/  IMAD R5, R4, UR7, R5 ;  /* 0x0000000704057c24 */ /* 0x000fe2000f8e0205 */
[----:B------:R-:W-:Y:S02]  /*37d0*/  ULDC.64 UR6, c[0x0][0x5b0] ;  /* 0x00016c0000067ab9 */ /* 0x000fe40000000a00 */
[----:B------:R-:W-:Y:S02]  /*37e0*/  IMAD R29, R25, UR6, RZ ;  /* 0x00000006191d7c24 */ /* 0x000fe4000f8e02ff */
[----:B------:R-:W-:Y:S02]  /*37f0*/  IADD3.X R27, R32, R27, R5, P0, !PT ;  /* 0x0000001b201b7210 */ /* 0x000fe400007fe405 */
[----:B------:R-:W-:Y:S01]  /*3800*/  ISETP.GE.AND P0, PT, R30, 0x1, PT ;  /* 0x000000011e00780c */ /* 0x000fe20003f06270 */
[C---:B------:R-:W-:Y:S02]  /*3810*/  IMAD R29, R24.reuse, UR7, R29 ;  /* 0x00000007181d7c24 */ /* 0x040fe4000f8e021d */
[----:B------:R-:W-:Y:S01]  /*3820*/  IMAD.WIDE.U32 R4, R24, UR6, R26 ;  /* 0x0000000618047c25 */ /* 0x000fe2000f8e001a */
[----:B------:R-:W-:-:S02]  /*3830*/  ISETP.LT.OR P4, PT, R6, 0x1, !P0 ;  /* 0x000000010600780c */ /* 0x000fc40004781670 */
[----:B------:R-:W-:-:S04]  /*3840*/  IADD3 R4, P1, R4, UR16, RZ ;  /* 0x0000001004047c10 */ /* 0x000fc8000ff3e0ff */
[----:B------:R-:W-:-:S07]  /*3850*/  IADD3.X R5, R5, UR17, R29, P1, !PT ;  /* 0x0000001105057c10 */ /* 0x000fce0008ffe41d */
[----:B------:R-:W-:Y:S05]  /*3860*/  @P4 BRA `(.L_x_43) ;  /* 0x0000000000044947 */ /* 0x000fea0003800000 */
[----:B------:R0:W5:Y:S02]  /*3870*/  LDG.E.U8 R28, desc[UR14][R4.64] ;  /* 0x0000000e041c7981 */ /* 0x000164000c1e1100 */
.L_x_43:
[----:B------:R-:W-:Y:S05]  /*3880*/  BSYNC B1 ;  /* 0x0000000000017941 */ /* 0x000fea0003800000 */
.L_x_42:
[----:B-----5:R-:W-:Y:S01]  /*3890*/  LOP3.LUT R28, R28, 0xff, RZ, 0xc0, !PT ;  /* 0x000000ff1c1c7812 */ /* 0x020fe200078ec0ff */
[----:B------:R-:W-:Y:S01]  /*38a0*/  BSSY B1, `(.L_x_44) ;  /* 0x000000b000017945 */ /* 0x000fe20003800000 */
[----:B------:R-:W-:Y:S02]  /*38b0*/  ISETP.LT.OR P3, PT, R6, 0x2, !P0 ;  /* 0x000000020600780c */ /* 0x000fe40004761670 */
[----:B------:R-:W-:-:S05]  /*38c0*/  F2FP.F16.E4M3.UNPACK_B R28, R28 ;  /* 0x0000001cff1c723e */ /* 0x000fca00020006ff */
[----:B------:R-:W-:-:S05]  /*38d0*/  HADD2.F32 R28, -RZ, R28.H0_H0 ;  /* 0x2000001cff1c7230 */ /* 0x000fca0000004100 */
[----:B------:R-:W-:-:S04]  /*38e0*/  FMUL R28, R28, R15 ;  /* 0x0000000f1c1c7220 */ /* 0x000fc80000400000 */
[----:B--2---:R-:W-:-:S05]  /*38f0*/  FFMA R28, R151, R14, R28 ;  /* 0x0000000e971c7223 */ /* 0x004fca000000001c */
[----:B------:R-:W-:Y:S02]  /*3900*/  F2FP.SATFINITE.E4M3.F32.PACK_AB_MERGE_C R29, RZ, R28, RZ ;  /* 0x0000001cff1d723e */ /* 0x000fe400048070ff */
[----:B------:R-:W-:-:S03]  /*3910*/  PRMT R28, RZ, 0x7610, R28 ;  /* 0x00007610ff1c7816 */ /* 0x000fc6000000001c */
[----:B------:R1:W-:Y:S01]  /*3920*/  @!P4 STG.E.U8 desc[UR14][R20.64], R29 ;  /* 0x0000001d1400c986 */ /* 0x0003e2000c10110e */
[----:B------:R-:W-:Y:S05]  /*3930*/  @P3 BRA `(.L_x_45) ;  /* 0x0000000000043947 */ /* 0x000fea0003800000 */
[----:B------:R2:W5:Y:S02]  /*3940*/  LDG.E.U8 R28, desc[UR14][R4.64+0x1] ;  /* 0x0000010e041c7981 */ /* 0x000564000c1e1100 */
.L_x_45:
[----:B------:R-:W-:Y:S05]  /*3950*/  BSYNC B1 ;  /* 0x0000000000017941 */ /* 0x000fea0003800000 */
.L_x_44:
[----:B-----5:R-:W-:Y:S01]  /*3960*/  LOP3.LUT R28, R28, 0xff, RZ, 0xc0, !PT ;  /* 0x000000ff1c1c7812 */ /* 0x020fe200078ec0ff */
[----:B------:R-:W-:Y:S01]  /*3970*/  BSSY B1, `(.L_x_46) ;  /* 0x0000013000017945 */ /* 0x000fe20003800000 */
[----:B-1----:R-:W-:Y:S02]  /*3980*/  IADD3 R29, P1, R24, 0x8, RZ ;  /* 0x00000008181d7810 */ /* 0x002fe40007f3e0ff */
[----:B------:R-:W-:-:S03]  /*3990*/  F2FP.F16.E4M3.UNPACK_B R28, R28 ;  /* 0x0000001cff1c723e */ /* 0x000fc600020006ff */
[----:B------:R-:W-:Y:S01]  /*39a0*/  IMAD.X R24, RZ, RZ, R25, P1 ;  /* 0x000000ffff187224 */ /* 0x000fe200008e0619 */
[----:B------:R-:W-:Y:S01]  /*39b0*/  ISETP.GE.AND P1, PT, R30, 0x9, PT ;  /* 0x000000091e00780c */ /* 0x000fe20003f26270 */
[----:B------:R-:W-:Y:S02]  /*39c0*/  HADD2.F32 R28, -RZ, R28.H0_H0 ;  /* 0x2000001cff1c7230 */ /* 0x000fe40000004100 */
[----:B------:R-:W-:Y:S01]  /*39d0*/  IMAD R24, R24, UR6, RZ ;  /* 0x0000000618187c24 */ /* 0x000fe2000f8e02ff */
[----:B------:R-:W-:Y:S01]  /*39e0*/  ISETP.LT.OR P5, PT, R6, 0x1, !P1 ;  /* 0x000000010600780c */ /* 0x000fe20004fa1670 */
[----:B------:R-:W-:-:S04]  /*39f0*/  IMAD.WIDE.U32 R26, R29, UR6, R26 ;  /* 0x000000061d1a7c25 */ /* 0x000fc8000f8e001a */
[----:B------:R-:W-:Y:S01]  /*3a00*/  FMUL R25, R28, R15 ;  /* 0x0000000f1c197220 */ /* 0x000fe20000400000 */
[----:B------:R-:W-:-:S03]  /*3a10*/  IMAD R29, R29, UR7, R24 ;  /* 0x000000071d1d7c24 */ /* 0x000fc6000f8e0218 */
[----:B------:R-:W-:Y:S01]  /*3a20*/  FFMA R25, R146, R14, R25 ;  /* 0x0000000e92197223 */ /* 0x000fe20000000019 */
[----:B------:R-:W-:Y:S02]  /*3a30*/  IADD3 R24, P4, R26, UR16, RZ ;  /* 0x000000101a187c10 */ /* 0x000fe4000ff9e0ff */
[----:B------:R-:W-:Y:S02]  /*3a40*/  PRMT R26, RZ, 0x7610, R26 ;  /* 0x00007610ff1a7816 */ /* 0x000fe4000000001a */
[----:B------:R-:W-:Y:S02]  /*3a50*/  F2FP.SATFINITE.E4M3.F32.PACK_AB_MERGE_C R31, RZ, R25, RZ ;  /* 0x00000019ff1f723e */ /* 0x000fe400048070ff */
[----:B------:R-:W-:-:S03]  /*3a60*/  IADD3.X R25, R27, UR17, R29, P4, !PT ;  /* 0x000000111b197c10 */ /* 0x000fc6000a7fe41d */
[----:B------:R1:W-:Y:S01]  /*3a70*/  @!P3 STG.E.U8 desc[UR14][R20.64+0x1], R31 ;  /* 0x0000011f1400b986 */ /* 0x0003e2000c10110e */
[----:B------:R-:W-:Y:S05]  /*3a80*/  @P5 BRA `(.L_x_47) ;  /* 0x0000000000045947 */ /* 0x000fea0003800000 */
[----:B------:R3:W5:Y:S02]  /*3a90*/  LDG.E.U8 R26, desc[UR14][R24.64] ;  /* 0x0000000e181a7981 */ /* 0x000764000c1e1100 */
.L_x_47:
[----:B------:R-:W-:Y:S05]  /*3aa0*/  BSYNC B1 ;  /* 0x0000000000017941 */ /* 0x000fea0003800000 */
.L_x_46:
[----:B-----5:R-:W-:Y:S01]  /*3ab0*/  LOP3.LUT R26, R26, 0xff, RZ, 0xc0, !PT ;  /* 0x000000ff1a1a7812 */ /* 0x020fe200078ec0ff */
[----:B------:R-:W-:Y:S01]  /*3ac0*/  BSSY B1, `(.L_x_48) ;  /* 0x000000b000017945 */ /* 0x000fe20003800000 */
[----:B------:R-:W-:Y:S02]  /*3ad0*/  ISETP.LT.OR P3, PT, R6, 0x2, !P1 ;  /* 0x000000020600780c */ /* 0x000fe40004f61670 */
[----:B------:R-:W-:-:S05]  /*3ae0*/  F2FP.F16.E4M3.UNPACK_B R26, R26 ;  /* 0x0000001aff1a723e */ /* 0x000fca00020006ff */
[----:B------:R-:W-:-:S05]  /*3af0*/  HADD2.F32 R26, -RZ, R26.H0_H0 ;  /* 0x2000001aff1a7230 */ /* 0x000fca0000004100 */
[----:B------:R-:W-:-:S04]  /*3b00*/  FMUL R26, R26, R15 ;  /* 0x0000000f1a1a7220 */ /* 0x000fc80000400000 */
[----:B------:R-:W-:-:S05]  /*3b10*/  FFMA R26, R149, R14, R26 ;  /* 0x0000000e951a7223 */ /* 0x000fca000000001a */
[----:B------:R-:W-:Y:S02]  /*3b20*/  F2FP.SATFINITE.E4M3.F32.PACK_AB_MERGE_C R27, RZ, R26, RZ ;  /* 0x0000001aff1b723e */ /* 0x000fe400048070ff */
[----:B------:R-:W-:-:S03]  /*3b30*/  PRMT R26, RZ, 0x7610, R26 ;  /* 0x00007610ff1a7816 */ /* 0x000fc6000000001a */
[----:B------:R4:W-:Y:S01]  /*3b40*/  @!P5 STG.E.U8 desc[UR14][R18.64], R27 ;  /* 0x0000001b1200d986 */ /* 0x0009e2000c10110e */
[----:B------:R-:W-:Y:S05]  /*3b50*/  @P3 BRA `(.L_x_49) ;  /* 0x0000000000043947 */ /* 0x000fea0003800000 */
[----:B------:R0:W5:Y:S02]  /*3b60*/  LDG.E.U8 R26, desc[UR14][R24.64+0x1] ;  /* 0x0000010e181a7981 */ /* 0x000164000c1e1100 */
.L_x_49:
[----:B------:R-:W-:Y:S05]  /*3b70*/  BSYNC B1 ;  /* 0x0000000000017941 */ /* 0x000fea0003800000 */
.L_x_48:
[----:B-----5:R-:W-:Y:S01]  /*3b80*/  LOP3.LUT R26, R26, 0xff, RZ, 0xc0, !PT ;  /* 0x000000ff1a1a7812 */ /* 0x020fe200078ec0ff */
[----:B------:R-:W-:Y:S01]  /*3b90*/  BSSY B1, `(.L_x_50) ;  /* 0x000000b000017945 */ /* 0x000fe20003800000 */
[----:B------:R-:W-:Y:S02]  /*3ba0*/  ISETP.LT.OR P4, PT, R6, 0x9, !P0 ;  /* 0x000000090600780c */ /* 0x000fe40004781670 */
[----:B------:R-:W-:-:S05]  /*3bb0*/  F2FP.F16.E4M3.UNPACK_B R26, R26 ;  /* 0x0000001aff1a723e */ /* 0x000fca00020006ff */
[----:B------:R-:W-:-:S05]  /*3bc0*/  HADD2.F32 R26, -RZ, R26.H0_H0 ;  /* 0x2000001aff1a7230 */ /* 0x000fca0000004100 */
[----:B----4-:R-:W-:Y:S01]  /*3bd0*/  FMUL R27, R26, R15 ;  /* 0x0000000f1a1b7220 */ /* 0x010fe20000400000 */
[----:B------:R-:W-:-:S03]  /*3be0*/  PRMT R26, RZ, 0x7610, R26 ;  /* 0x00007610ff1a7816 */ /* 0x000fc6000000001a */
[----:B------:R-:W-:-:S05]  /*3bf0*/  FFMA R27, R144, R14, R27 ;  /* 0x0000000e901b7223 */ /* 0x000fca000000001b */
[----:B------:R-:W-:-:S05]  /*3c00*/  F2FP.SATFINITE.E4M3.F32.PACK_AB_MERGE_C R27, RZ, R27, RZ ;  /* 0x0000001bff1b723e */ /* 0x000fca00048070ff */
[----:B------:R4:W-:Y:S01]  /*3c10*/  @!P3 STG.E.U8 desc[UR14][R18.64+0x1], R27 ;  /* 0x0000011b1200b986 */ /* 0x0009e2000c10110e */
[----:B------:R-:W-:Y:S05]  /*3c20*/  @P4 BRA `(.L_x_51) ;  /* 0x0000000000044947 */ /* 0x000fea0003800000 */
[----:B------:R0:W5:Y:S02]  /*3c30*/  LDG.E.U8 R26, desc[UR14][R4.64+0x8] ;  /* 0x0000080e041a7981 */ /* 0x000164000c1e1100 */
.L_x_51:
[----:B------:R-:W-:Y:S05]  /*3c40*/  BSYNC B1 ;  /* 0x0000000000017941 */ /* 0x000fea0003800000 */
.L_x_50:
[----:B-----5:R-:W-:Y:S01]  /*3c50*/  LOP3.LUT R26, R26, 0xff, RZ, 0xc0, !PT ;  /* 0x000000ff1a1a7812 */ /* 0x020fe200078ec0ff */
[----:B------:R-:W-:Y:S01]  /*3c60*/  BSSY B1, `(.L_x_52) ;  /* 0x000000b000017945 */ /* 0x000fe20003800000 */
[----:B------:R-:W-:Y:S02]  /*3c70*/  ISETP.LT.OR P3, PT, R6, 0xa, !P0 ;  /* 0x0000000a0600780c */ /* 0x000fe40004761670 */
[----:B------:R-:W-:-:S05]  /*3c80*/  F2FP.F16.E4M3.UNPACK_B R26, R26 ;  /* 0x0000001aff1a723e */ /* 0x000fca00020006ff */
[----:B------:R-:W-:-:S05]  /*3c90*/  HADD2.F32 R26, -RZ, R26.H0_H0 ;  /* 0x2000001aff1a7230 */ /* 0x000fca0000004100 */
[----:B------:R-:W-:-:S04]  /*3ca0*/  FMUL R26, R26, R15 ;  /* 0x0000000f1a1a7220 */ /* 0x000fc80000400000 */
[----:B------:R-:W-:-:S05]  /*3cb0*/  FFMA R26, R147, R14, R26 ;  /* 0x0000000e931a7223 */ /* 0x000fca000000001a */
[----:B----4-:R-:W-:Y:S02]  /*3cc0*/  F2FP.SATFINITE.E4M3.F32.PACK_AB_MERGE_C R27, RZ, R26, RZ ;  /* 0x0000001aff1b723e */ /* 0x010fe400048070ff */
[----:B------:R-:W-:-:S03]  /*3cd0*/  PRMT R26, RZ, 0x7610, R26 ;  /* 0x00007610ff1a7816 */ /* 0x000fc6000000001a */
[----:B------:R4:W-:Y:S01]  /*3ce0*/  @!P4 STG.E.U8 desc[UR14][R20.64+0x8], R27 ;  /* 0x0000081b1400c986 */ /* 0x0009e2000c10110e */
[----:B------:R-:W-:Y:S05]  /*3cf0*/  @P3 BRA `(.L_x_53) ;  /* 0x0000000000043947 */ /* 0x000fea0003800000 */
[----:B------:R0:W5:Y:S02]  /*3d00*/  LDG.E.U8 R26, desc[UR14][R4.64+0x9] ;  /* 0x0000090e041a7981 */ /* 0x000164000c1e1100 */
.L_x_53:
[----:B------:R-:W-:Y:S05]  /*3d10*/  BSYNC B1 ;  /* 0x0000000000017941 */ /* 0x000fea0003800000 */
.L_x_52:
        /* <DEDUP_REMOVED lines=12> */
.L_x_55:
[----:B------:R-:W-:Y:S05]  /*3de0*/  BSYNC B1 ;  /* 0x0000000000017941 */ /* 0x000fea0003800000 */
.L_x_54:
        /* <DEDUP_REMOVED lines=12> */
.L_x_57:
[----:B------:R-:W-:Y:S05]  /*3eb0*/  BSYNC B1 ;  /* 0x0000000000017941 */ /* 0x000fea0003800000 */
.L_x_56:
        /* <DEDUP_REMOVED lines=12> */
.L_x_59:
[----:B------:R-:W-:Y:S05]  /*3f80*/  BSYNC B1 ;  /* 0x0000000000017941 */ /* 0x000fea0003800000 */
.L_x_58:
        /* <DEDUP_REMOVED lines=12> */
.L_x_61:
[----:B------:R-:W-:Y:S05]  /*4050*/  BSYNC B1 ;  /* 0x0000000000017941 */ /* 0x000fea0003800000 */
.L_x_60:
        /* <DEDUP_REMOVED lines=12> */
.L_x_63:
[----:B------:R-:W-:Y:S05]  /*4120*/  BSYNC B1 ;  /* 0x0000000000017941 */ /* 0x000fea0003800000 */
.L_x_62:
        /* <DEDUP_REMOVED lines=12> */
.L_x_65:
[----:B------:R-:W-:Y:S05]  /*41f0*/  BSYNC B1 ;  /* 0x0000000000017941 */ /* 0x000fea0003800000 */
.L_x_64:
        /* <DEDUP_REMOVED lines=12> */
.L_x_67:
[----:B------:R-:W-:Y:S05]  /*42c0*/  BSYNC B1 ;  /* 0x0000000000017941 */ /* 0x000fea0003800000 */
.L_x_66:
        /* <DEDUP_REMOVED lines=12> */
.L_x_69:
[----:B------:R-:W-:Y:S05]  /*4390*/  BSYNC B1 ;  /* 0x0000000000017941 */ /* 0x000fea0003800000 */
.L_x_68:
        /* <DEDUP_REMOVED lines=12> */
.L_x_71:
[----:B------:R-:W-:Y:S05]  /*4460*/  BSYNC B1 ;  /* 0x0000000000017941 */ /* 0x000fea0003800000 */
.L_x_70:
        /* <DEDUP_REMOVED lines=12> */
.L_x_73:
[----:B------:R-:W-:Y:S05]  /*4530*/  BSYNC B1 ;  /* 0x0000000000017941 */ /* 0x000fea0003800000 */
.L_x_72:
        /* <DEDUP_REMOVED lines=12> */
.L_x_75:
[----:B------:R-:W-:Y:S05]  /*4600*/  BSYNC B1 ;  /* 0x0000000000017941 */ /* 0x000fea0003800000 */
.L_x_74:
        /* <DEDUP_REMOVED lines=12> */
.L_x_77:
[----:B------:R-:W-:Y:S05]  /*46d0*/  BSYNC B1 ;  /* 0x0000000000017941 */ /* 0x000fea0003800000 */
.L_x_76:
        /* <DEDUP_REMOVED lines=12> */
.L_x_79:
[----:B------:R-:W-:Y:S05]  /*47a0*/  BSYNC B1 ;  /* 0x0000000000017941 */ /* 0x000fea0003800000 */
.L_x_78:
        /* <DEDUP_REMOVED lines=12> */
.L_x_81:
[----:B------:R-:W-:Y:S05]  /*4870*/  BSYNC B1 ;  /* 0x0000000000017941 */ /* 0x000fea0003800000 */
.L_x_80:
        /* <DEDUP_REMOVED lines=12> */
.L_x_83:
[----:B------:R-:W-:Y:S05]  /*4940*/  BSYNC B1 ;  /* 0x0000000000017941 */ /* 0x000fea0003800000 */
.L_x_82:
        /* <DEDUP_REMOVED lines=12> */
.L_x_85:
[----:B------:R-:W-:Y:S05]  /*4a10*/  BSYNC B1 ;  /* 0x0000000000017941 */ /* 0x000fea0003800000 */
.L_x_84:
        /* <DEDUP_REMOVED lines=12> */
.L_x_87:
[----:B------:R-:W-:Y:S05]  /*4ae0*/  BSYNC B1 ;  /* 0x0000000000017941 */ /* 0x000fea0003800000 */
.L_x_86:
        /* <DEDUP_REMOVED lines=12> */
.L_x_89:
[----:B------:R-:W-:Y:S05]  /*4bb0*/  BSYNC B1 ;  /* 0x0000000000017941 */ /* 0x000fea0003800000 */
.L_x_88:
        /* <DEDUP_REMOVED lines=12> */
.L_x_91:
[----:B------:R-:W-:Y:S05]  /*4c80*/  BSYNC B1 ;  /* 0x0000000000017941 */ /* 0x000fea0003800000 */
.L_x_90:
        /* <DEDUP_REMOVED lines=12> */
.L_x_93:
[----:B------:R-:W-:Y:S05]  /*4d50*/  BSYNC B1 ;  /* 0x0000000000017941 */ /* 0x000fea0003800000 */
.L_x_92:
        /* <DEDUP_REMOVED lines=12> */
.L_x_95:
[----:B------:R-:W-:Y:S05]  /*4e20*/  BSYNC B1 ;  /* 0x0000000000017941 */ /* 0x000fea0003800000 */
.L_x_94:
        /* <DEDUP_REMOVED lines=12> */
.L_x_97:
[----:B------:R-:W-:Y:S05]  /*4ef0*/  BSYNC B1 ;  /* 0x0000000000017941 */ /* 0x000fea0003800000 */
.L_x_96:
        /* <DEDUP_REMOVED lines=12> */
.L_x_99:
[----:B------:R-:W-:Y:S05]  /*4fc0*/  BSYNC B1 ;  /* 0x0000000000017941 */ /* 0x000fea0003800000 */
.L_x_98:
        /* <DEDUP_REMOVED lines=12> */
.L_x_101:
[----:B------:R-:W-:Y:S05]  /*5090*/  BSYNC B1 ;  /* 0x0000000000017941 */ /* 0x000fea0003800000 */
.L_x_100:
        /* <DEDUP_REMOVED lines=12> */
.L_x_103:
[----:B------:R-:W-:Y:S05]  /*5160*/  BSYNC B1 ;  /* 0x0000000000017941 */ /* 0x000fea0003800000 */
.L_x_102:
        /* <DEDUP_REMOVED lines=12> */
.L_x_105:
[----:B------:R-:W-:Y:S05]  /*5230*/  BSYNC B1 ;  /* 0x0000000000017941 */ /* 0x000fea0003800000 */
.L_x_104:
        /* <DEDUP_REMOVED lines=12> */
.L_x_107:
[----:B------:R-:W-:Y:S05]  /*5300*/  BSYNC B1 ;  /* 0x0000000000017941 */ /* 0x000fea0003800000 */
.L_x_106:
        /* <DEDUP_REMOVED lines=12> */
.L_x_109:
[----:B------:R-:W-:Y:S05]  /*53d0*/  BSYNC B1 ;  /* 0x0000000000017941 */ /* 0x000fea0003800000 */
.L_x_108:
        /* <DEDUP_REMOVED lines=12> */
.L_x_111:
[----:B------:R-:W-:Y:S05]  /*54a0*/  BSYNC B1 ;  /* 0x0000000000017941 */ /* 0x000fea0003800000 */
.L_x_110:
        /* <DEDUP_REMOVED lines=12> */
.L_x_113:
[----:B------:R-:W-:Y:S05]  /*5570*/  BSYNC B1 ;  /* 0x0000000000017941 */ /* 0x000fea0003800000 */
.L_x_112:
        /* <DEDUP_REMOVED lines=12> */
.L_x_115:
[----:B------:R-:W-:Y:S05]  /*5640*/  BSYNC B1 ;  /* 0x0000000000017941 */ /* 0x000fea0003800000 */
.L_x_114:
        /* <DEDUP_REMOVED lines=12> */
.L_x_117:
[----:B------:R-:W-:Y:S05]  /*5710*/  BSYNC B1 ;  /* 0x0000000000017941 */ /* 0x000fea0003800000 */
.L_x_116:
        /* <DEDUP_REMOVED lines=12> */
.L_x_119:
[----:B------:R-:W-:Y:S05]  /*57e0*/  BSYNC B1 ;  /* 0x0000000000017941 */ /* 0x000fea0003800000 */
.L_x_118:
        /* <DEDUP_REMOVED lines=12> */
.L_x_121:
[----:B------:R-:W-:Y:S05]  /*58b0*/  BSYNC B1 ;  /* 0x0000000000017941 */ /* 0x000fea0003800000 */
.L_x_120:
        /* <DEDUP_REMOVED lines=12> */
.L_x_123:
[----:B------:R-:W-:Y:S05]  /*5980*/  BSYNC B1 ;  /* 0x0000000000017941 */ /* 0x000fea0003800000 */
.L_x_122:
        /* <DEDUP_REMOVED lines=12> */
.L_x_125:
[----:B------:R-:W-:Y:S05]  /*5a50*/  BSYNC B1 ;  /* 0x0000000000017941 */ /* 0x000fea0003800000 */
.L_x_124:
        /* <DEDUP_REMOVED lines=12> */
.L_x_127:
[----:B------:R-:W-:Y:S05]  /*5b20*/  BSYNC B1 ;  /* 0x0000000000017941 */ /* 0x000fea0003800000 */
.L_x_126:
        /* <DEDUP_REMOVED lines=12> */
.L_x_129:
[----:B------:R-:W-:Y:S05]  /*5bf0*/  BSYNC B1 ;  /* 0x0000000000017941 */ /* 0x000fea0003800000 */
.L_x_128:
        /* <DEDUP_REMOVED lines=12> */
.L_x_131:
[----:B------:R-:W-:Y:S05]  /*5cc0*/  BSYNC B1 ;  /* 0x0000000000017941 */ /* 0x000fea0003800000 */
.L_x_130:
        /* <DEDUP_REMOVED lines=12> */
.L_x_133:
[----:B------:R-:W-:Y:S05]  /*5d90*/  BSYNC B1 ;  /* 0x0000000000017941 */ /* 0x000fea0003800000 */
.L_x_132:
        /* <DEDUP_REMOVED lines=12> */
.L_x_135:
[----:B------:R-:W-:Y:S05]  /*5e60*/  BSYNC B1 ;  /* 0x0000000000017941 */ /* 0x000fea0003800000 */
.L_x_134:
        /* <DEDUP_REMOVED lines=12> */
.L_x_137:
[----:B------:R-:W-:Y:S05]  /*5f30*/  BSYNC B1 ;  /* 0x0000000000017941 */ /* 0x000fea0003800000 */
.L_x_136:
        /* <DEDUP_REMOVED lines=12> */
.L_x_139:
[----:B------:R-:W-:Y:S05]  /*6000*/  BSYNC B1 ;  /* 0x0000000000017941 */ /* 0x000fea0003800000 */
.L_x_138:
        /* <DEDUP_REMOVED lines=12> */
.L_x_141:
[----:B------:R-:W-:Y:S05]  /*60d0*/  BSYNC B1 ;  /* 0x0000000000017941 */ /* 0x000fea0003800000 */
.L_x_140:
        /* <DEDUP_REMOVED lines=12> */
.L_x_143:
[----:B------:R-:W-:Y:S05]  /*61a0*/  BSYNC B1 ;  /* 0x0000000000017941 */ /* 0x000fea0003800000 */
.L_x_142:
        /* <DEDUP_REMOVED lines=12> */
.L_x_145:
[----:B------:R-:W-:Y:S05]  /*6270*/  BSYNC B1 ;  /* 0x0000000000017941 */ /* 0x000fea0003800000 */
.L_x_144:
        /* <DEDUP_REMOVED lines=12> */
.L_x_147:
[----:B------:R-:W-:Y:S05]  /*6340*/  BSYNC B1 ;  /* 0x0000000000017941 */ /* 0x000fea0003800000 */
.L_x_146:
        /* <DEDUP_REMOVED lines=12> */
.L_x_149:
[----:B------:R-:W-:Y:S05]  /*6410*/  BSYNC B1 ;  /* 0x0000000000017941 */ /* 0x000fea0003800000 */
.L_x_148:
        /* <DEDUP_REMOVED lines=12> */
.L_x_151:
[----:B------:R-:W-:Y:S05]  /*64e0*/  BSYNC B1 ;  /* 0x0000000000017941 */ /* 0x000fea0003800000 */
.L_x_150:
        /* <DEDUP_REMOVED lines=12> */
.L_x_153:
[----:B------:R-:W-:Y:S05]  /*65b0*/  BSYNC B1 ;  /* 0x0000000000017941 */ /* 0x000fea0003800000 */
.L_x_152:
        /* <DEDUP_REMOVED lines=12> */
.L_x_155:
[----:B------:R-:W-:Y:S05]  /*6680*/  BSYNC B1 ;  /* 0x0000000000017941 */ /* 0x000fea0003800000 */
.L_x_154:
        /* <DEDUP_REMOVED lines=12> */
.L_x_157:
[----:B------:R-:W-:Y:S05]  /*6750*/  BSYNC B1 ;  /* 0x0000000000017941 */ /* 0x000fea0003800000 */
.L_x_156:
        /* <DEDUP_REMOVED lines=12> */
.L_x_159:
[----:B------:R-:W-:Y:S05]  /*6820*/  BSYNC B1 ;  /* 0x0000000000017941 */ /* 0x000fea0003800000 */
.L_x_158:
        /* <DEDUP_REMOVED lines=12> */
.L_x_161:
[----:B------:R-:W-:Y:S05]  /*68f0*/  BSYNC B1 ;  /* 0x0000000000017941 */ /* 0x000fea0003800000 */
.L_x_160:
        /* <DEDUP_REMOVED lines=12> */
.L_x_163:
[----:B------:R-:W-:Y:S05]  /*69c0*/  BSYNC B1 ;  /* 0x0000000000017941 */ /* 0x000fea0003800000 */
.L_x_162:
[----:B-----5:R-:W-:Y:S01]  /*69d0*/  LOP3.LUT R26, R26, 0xff, RZ, 0xc0, !PT ;  /* 0x000000ff1a1a7812 */ /* 0x020fe200078ec0ff */
[----:B------:R-:W-:Y:S01]  /*69e0*/  BSSY B1, `(.L_x_164) ;  /* 0x000000b000017945 */ /* 0x000fe20003800000 */
[----:B------:R-:W-:Y:S02]  /*69f0*/  ISETP.LT.OR P0, PT, R6, 0x7a, !P0 ;  /* 0x0000007a0600780c */ /* 0x000fe40004701670 */
[----:B------:R-:W-:-:S05]  /*6a00*/  F2FP.F16.E4M3.UNPACK_B R26, R26 ;  /* 0x0000001aff1a723e */ /* 0x000fca00020006ff */
[----:B------:R-:W-:-:S05]  /*6a10*/  HADD2.F32 R26, -RZ, R26.H0_H0 ;  /* 0x2000001aff1a7230 */ /* 0x000fca0000004100 */
[----:B------:R-:W-:-:S04]  /*6a20*/  FMUL R26, R26, R15 ;  /* 0x0000000f1a1a7220 */ /* 0x000fc80000400000 */
[----:B------:R-:W-:Y:S01]  /*6a30*/  FFMA R26, R23, R14, R26 ;  /* 0x0000000e171a7223 */ /* 0x000fe2000000001a */
[----:B------:R-:W-:-:S04]  /*6a40*/  PRMT R23, RZ, 0x7610, R23 ;  /* 0x00007610ff177816 */ /* 0x000fc80000000017 */
[----:B----4-:R-:W-:-:S05]  /*6a50*/  F2FP.SATFINITE.E4M3.F32.PACK_AB_MERGE_C R27, RZ, R26, RZ ;  /* 0x0000001aff1b723e */ /* 0x010fca00048070ff */
[----:B------:R4:W-:Y:S01]  /*6a60*/  @!P4 STG.E.U8 desc[UR14][R20.64+0x78], R27 ;  /* 0x0000781b1400c986 */ /* 0x0009e2000c10110e */
[----:B------:R-:W-:Y:S05]  /*6a70*/  @P0 BRA `(.L_x_165) ;  /* 0x0000000000040947 */ /* 0x000fea0003800000 */
[----:B------:R0:W5:Y:S02]  /*6a80*/  LDG.E.U8 R23, desc[UR14][R4.64+0x79] ;  /* 0x0000790e04177981 */ /* 0x000164000c1e1100 */
.L_x_165:
[----:B------:R-:W-:Y:S05]  /*6a90*/  BSYNC B1 ;  /* 0x0000000000017941 */ /* 0x000fea0003800000 */
.L_x_164:
[----:B-----5:R-:W-:Y:S01]  /*6aa0*/  LOP3.LUT R23, R23, 0xff, RZ, 0xc0, !PT ;  /* 0x000000ff17177812 */ /* 0x020fe200078ec0ff */
[----:B------:R-:W-:Y:S01]  /*6ab0*/  BSSY B1, `(.L_x_166) ;  /* 0x000000b000017945 */ /* 0x000fe20003800000 */
[----:B------:R-:W-:Y:S02]  /*6ac0*/  ISETP.LT.OR P3, PT, R6, 0x79, !P1 ;  /* 0x000000790600780c */ /* 0x000fe40004f61670 */
[----:B------:R-:W-:-:S05]  /*6ad0*/  F2FP.F16.E4M3.UNPACK_B R23, R23 ;  /* 0x00000017ff17723e */ /* 0x000fca00020006ff */
[----:B0-2---:R-:W-:-:S05]  /*6ae0*/  HADD2.F32 R4, -RZ, R23.H0_H0 ;  /* 0x20000017ff047230 */ /* 0x005fca0000004100 */
[----:B------:R-:W-:Y:S01]  /*6af0*/  FMUL R5, R4, R15 ;  /* 0x0000000f04057220 */ /* 0x000fe20000400000 */
[----:B------:R-:W-:-:S03]  /*6b00*/  PRMT R4, RZ, 0x7610, R4 ;  /* 0x00007610ff047816 */ /* 0x000fc60000000004 */
[----:B------:R-:W-:-:S05]  /*6b10*/  FFMA R5, R22, R14, R5 ;  /* 0x0000000e16057223 */ /* 0x000fca0000000005 */
[----:B------:R-:W-:-:S05]  /*6b20*/  F2FP.SATFINITE.E4M3.F32.PACK_AB_MERGE_C R5, RZ, R5, RZ ;  /* 0x00000005ff05723e */ /* 0x000fca00048070ff */
[----:B------:R0:W-:Y:S01]  /*6b30*/  @!P0 STG.E.U8 desc[UR14][R20.64+0x79], R5 ;  /* 0x0000790514008986 */ /* 0x0001e2000c10110e */
[----:B------:R-:W-:Y:S05]  /*6b40*/  @P3 BRA `(.L_x_167) ;  /* 0x0000000000043947 */ /* 0x000fea0003800000 */
[----:B------:R2:W5:Y:S02]  /*6b50*/  LDG.E.U8 R4, desc[UR14][R24.64+0x78] ;  /* 0x0000780e18047981 */ /* 0x000564000c1e1100 */
.L_x_167:
[----:B------:R-:W-:Y:S05]  /*6b60*/  BSYNC B1 ;  /* 0x0000000000017941 */ /* 0x000fea0003800000 */
.L_x_166:
[----:B-----5:R-:W-:Y:S01]  /*6b70*/  LOP3.LUT R4, R4, 0xff, RZ, 0xc0, !PT ;  /* 0x000000ff04047812 */ /* 0x020fe200078ec0ff */
[----:B------:R-:W-:Y:S01]  /*6b80*/  BSSY B1, `(.L_x_168) ;  /* 0x000000b000017945 */ /* 0x000fe20003800000 */
[----:B------:R-:W-:Y:S02]  /*6b90*/  ISETP.LT.OR P1, PT, R6, 0x7a, !P1 ;  /* 0x0000007a0600780c */ /* 0x000fe40004f21670 */
[----:B------:R-:W-:-:S05]  /*6ba0*/  F2FP.F16.E4M3.UNPACK_B R4, R4 ;  /* 0x00000004ff04723e */ /* 0x000fca00020006ff */
[----:B------:R-:W-:-:S05]  /*6bb0*/  HADD2.F32 R4, -RZ, R4.H0_H0 ;  /* 0x20000004ff047230 */ /* 0x000fca0000004100 */
[----:B------:R-:W-:-:S04]  /*6bc0*/  FMUL R4, R4, R15 ;  /* 0x0000000f04047220 */ /* 0x000fc80000400000 */
[----:B------:R-:W-:-:S05]  /*6bd0*/  FFMA R4, R89, R14, R4 ;  /* 0x0000000e59047223 */ /* 0x000fca0000000004 */
[----:B0-----:R-:W-:Y:S02]  /*6be0*/  F2FP.SATFINITE.E4M3.F32.PACK_AB_MERGE_C R5, RZ, R4, RZ ;  /* 0x00000004ff05723e */ /* 0x001fe400048070ff */
[----:B------:R-:W-:-:S03]  /*6bf0*/  PRMT R4, RZ, 0x7610, R4 ;  /* 0x00007610ff047816 */ /* 0x000fc60000000004 */
[----:B------:R0:W-:Y:S01]  /*6c00*/  @!P3 STG.E.U8 desc[UR14][R18.64+0x78], R5 ;  /* 0x000078051200b986 */ /* 0x0001e2000c10110e */
[----:B------:R-:W-:Y:S05]  /*6c10*/  @P1 BRA `(.L_x_169) ;  /* 0x0000000000041947 */ /* 0x000fea0003800000 */
[----:B------:R0:W5:Y:S02]  /*6c20*/  LDG.E.U8 R4, desc[UR14][R24.64+0x79] ;  /* 0x0000790e18047981 */ /* 0x000164000c1e1100 */
.L_x_169:
[----:B------:R-:W-:Y:S05]  /*6c30*/  BSYNC B1 ;  /* 0x0000000000017941 */ /* 0x000fea0003800000 */
.L_x_168:
[----:B------:R-:W-:Y:S05]  /*6c40*/  @P1 BRA `(.L_x_170) ;  /* 0x0000001000281947 */ /* 0x000fea0003800000 */
[----:B-----5:R-:W-:-:S04]  /*6c50*/  LOP3.LUT R4, R4, 0xff, RZ, 0xc0, !PT ;  /* 0x000000ff04047812 */ /* 0x020fc800078ec0ff */
[----:B------:R-:W-:-:S05]  /*6c60*/  F2FP.F16.E4M3.UNPACK_B R4, R4 ;  /* 0x00000004ff04723e */ /* 0x000fca00020006ff */
[----:B------:R-:W-:-:S05]  /*6c70*/  HADD2.F32 R4, -RZ, R4.H0_H0 ;  /* 0x20000004ff047230 */ /* 0x000fca0000004100 */
[----:B0-----:R-:W-:-:S04]  /*6c80*/  FMUL R5, R4, R15 ;  /* 0x0000000f04057220 */ /* 0x001fc80000400000 */
[----:B------:R-:W-:-:S05]  /*6c90*/  FFMA R5, R88, R14, R5 ;  /* 0x0000000e58057223 */ /* 0x000fca0000000005 */
[----:B------:R-:W-:-:S05]  /*6ca0*/  F2FP.SATFINITE.E4M3.F32.PACK_AB_MERGE_C R5, RZ, R5, RZ ;  /* 0x00000005ff05723e */ /* 0x000fca00048070ff */
[----:B------:R0:W-:Y:S01]  /*6cb0*/  STG.E.U8 desc[UR14][R18.64+0x79], R5 ;  /* 0x0000790512007986 */ /* 0x0001e2000c10110e */
[----:B------:R-:W-:Y:S05]  /*6cc0*/  BRA `(.L_x_170) ;  /* 0x0000001000087947 */ /* 0x000fea0003800000 */
.L_x_41:
[----:B------:R-:W-:Y:S01]  /*6cd0*/  ISETP.GE.AND P1, PT, R30, 0x1, PT ;  /* 0x000000011e00780c */ /* 0x000fe20003f26270 */
[-C--:B--2---:R-:W-:Y:S01]  /*6ce0*/  FMUL R151, R151, R14.reuse ;  /* 0x0000000e97977220 */ /* 0x084fe20000400000 */
[-C--:B------:R-:W-:Y:S01]  /*6cf0*/  FMUL R146, R146, R14.reuse ;  /* 0x0000000e92927220 */ /* 0x080fe20000400000 */
[----:B------:R-:W-:Y:S01]  /*6d00*/  ISETP.GE.AND P0, PT, R30, 0x9, PT ;  /* 0x000000091e00780c */ /* 0x000fe20003f06270 */
[-C--:B------:R-:W-:Y:S01]  /*6d10*/  FMUL R149, R149, R14.reuse ;  /* 0x0000000e95957220 */ /* 0x080fe20000400000 */
[----:B------:R-:W-:Y:S01]  /*6d20*/  ISETP.LT.OR P4, PT, R6, 0x1, !P1 ;  /* 0x000000010600780c */ /* 0x000fe20004f81670 */
[-C--:B------:R-:W-:Y:S01]  /*6d30*/  FMUL R144, R144, R14.reuse ;  /* 0x0000000e90907220 */ /* 0x080fe20000400000 */
[----:B------:R-:W-:Y:S01]  /*6d40*/  ISETP.LT.OR P5, PT, R6, 0x2, !P1 ;  /* 0x000000020600780c */ /* 0x000fe20004fa1670 */
[-C--:B------:R-:W-:Y:S01]  /*6d50*/  FMUL R147, R147, R14.reuse ;  /* 0x0000000e93937220 */ /* 0x080fe20000400000 */
[----:B------:R-:W-:Y:S01]  /*6d60*/  F2FP.SATFINITE.E4M3.F32.PACK_AB_MERGE_C R151, RZ, R151, RZ ;  /* 0x00000097ff97723e */ /* 0x000fe200048070ff */
[----:B------:R-:W-:Y:S01]  /*6d70*/  FMUL R142, R142, R14 ;  /* 0x0000000e8e8e7220 */ /* 0x000fe20000400000 */
[----:B------:R-:W-:Y:S01]  /*6d80*/  F2FP.SATFINITE.E4M3.F32.PACK_AB_MERGE_C R5, RZ, R146, RZ ;  /* 0x00000092ff05723e */ /* 0x000fe200048070ff */
[-C--:B------:R-:W-:Y:S01]  /*6d90*/  FMUL R145, R145, R14.reuse ;  /* 0x0000000e91917220 */ /* 0x080fe20000400000 */
[----:B------:R-:W-:Y:S01]  /*6da0*/  ISETP.LT.OR P3, PT, R6, 0x1, !P0 ;  /* 0x000000010600780c */ /* 0x000fe20004761670 */
[-C--:B------:R-:W-:Y:S01]  /*6db0*/  FMUL R140, R140, R14.reuse ;  /* 0x0000000e8c8c7220 */ /* 0x080fe20000400000 */
[C---:B------:R-:W-:Y:S01]  /*6dc0*/  ISETP.LT.OR P6, PT, R6.reuse, 0xa, !P1 ;  /* 0x0000000a0600780c */ /* 0x040fe20004fc1670 */
[-C--:B------:R-:W-:Y:S01]  /*6dd0*/  FMUL R143, R143, R14.reuse ;  /* 0x0000000e8f8f7220 */ /* 0x080fe20000400000 */
[----:B------:R-:W-:Y:S01]  /*6de0*/  F2FP.SATFINITE.E4M3.F32.PACK_AB_MERGE_C R149, RZ, R149, RZ ;  /* 0x00000095ff95723e */ /* 0x000fe200048070ff */
[----:B------:R-:W-:Y:S01]  /*6df0*/  @!P4 STG.E.U8 desc[UR14][R20.64], R151 ;  /* 0x000000971400c986 */ /* 0x000fe2000c10110e */
[----:B------:R-:W-:Y:S01]  /*6e00*/  ISETP.LT.OR P4, PT, R6, 0x2, !P0 ;  /* 0x000000020600780c */ /* 0x000fe20004781670 */
[----:B------:R-:W-:Y:S01]  /*6e10*/  FMUL R138, R138, R14 ;  /* 0x0000000e8a8a7220 */ /* 0x000fe20000400000 */
[----:B------:R-:W-:Y:S01]  /*6e20*/  F2FP.SATFINITE.E4M3.F32.PACK_AB_MERGE_C R25, RZ, R144, RZ ;  /* 0x00000090ff19723e */ /* 0x000fe200048070ff */
[----:B------:R0:W-:Y:S01]  /*6e30*/  @!P5 STG.E.U8 desc[UR14][R20.64+0x1], R5 ;  /* 0x000001051400d986 */ /* 0x0001e2000c10110e */
[C---:B------:R-:W-:Y:S01]  /*6e40*/  ISETP.LT.OR P5, PT, R6.reuse, 0x9, !P1 ;  /* 0x000000090600780c */ /* 0x040fe20004fa1670 */
[-C--:B------:R-:W-:Y:S01]  /*6e50*/  FMUL R141, R141, R14.reuse ;  /* 0x0000000e8d8d7220 */ /* 0x080fe20000400000 */
[----:B------:R-:W-:Y:S01]  /*6e60*/  F2FP.SATFINITE.E4M3.F32.PACK_AB_MERGE_C R147, RZ, R147, RZ ;  /* 0x00000093ff93723e */ /* 0x000fe200048070ff */
[----:B------:R-:W-:Y:S01]  /*6e70*/  @!P3 STG.E.U8 desc[UR14][R18.64], R149 ;  /* 0x000000951200b986 */ /* 0x000fe2000c10110e */
[----:B------:R-:W-:Y:S01]  /*6e80*/  ISETP.LT.OR P3, PT, R6, 0x9, !P0 ;  /* 0x000000090600780c */ /* 0x000fe20004761670 */
[-C--:B------:R-:W-:Y:S01]  /*6e90*/  FMUL R136, R136, R14.reuse ;  /* 0x0000000e88887220 */ /* 0x080fe20000400000 */
[----:B------:R-:W-:Y:S01]  /*6ea0*/  F2FP.SATFINITE.E4M3.F32.PACK_AB_MERGE_C R145, RZ, R145, RZ ;  /* 0x00000091ff91723e */ /* 0x000fe200048070ff */
[-C--:B------:R-:W-:Y:S01]  /*6eb0*/  FMUL R139, R139, R14.reuse ;  /* 0x0000000e8b8b7220 */ /* 0x080fe20000400000 */
[----:B------:R-:W-:Y:S01]  /*6ec0*/  F2FP.SATFINITE.E4M3.F32.PACK_AB_MERGE_C R143, RZ, R143, RZ ;  /* 0x0000008fff8f723e */ /* 0x000fe200048070ff */
[----:B------:R1:W-:Y:S01]  /*6ed0*/  @!P4 STG.E.U8 desc[UR14][R18.64+0x1], R25 ;  /* 0x000001191200c986 */ /* 0x0003e2000c10110e */
[----:B------:R-:W-:Y:S01]  /*6ee0*/  ISETP.LT.OR P4, PT, R6, 0xa, !P0 ;  /* 0x0000000a0600780c */ /* 0x000fe20004781670 */
[----:B------:R-:W-:Y:S01]  /*6ef0*/  FMUL R134, R134, R14 ;  /* 0x0000000e86867220 */ /* 0x000fe20000400000 */
[----:B0-----:R-:W-:Y:S01]  /*6f00*/  F2FP.SATFINITE.E4M3.F32.PACK_AB_MERGE_C R5, RZ, R142, RZ ;  /* 0x0000008eff05723e */ /* 0x001fe200048070ff */
[----:B------:R-:W-:Y:S01]  /*6f10*/  @!P5 STG.E.U8 desc[UR14][R20.64+0x8], R147 ;  /* 0x000008931400d986 */ /* 0x000fe2000c10110e */
[C---:B------:R-:W-:Y:S01]  /*6f20*/  ISETP.LT.OR P5, PT, R6.reuse, 0x11, !P1 ;  /* 0x000000110600780c */ /* 0x040fe20004fa1670 */
[-C--:B------:R-:W-:Y:S01]  /*6f30*/  FMUL R137, R137, R14.reuse ;  /* 0x0000000e89897220 */ /* 0x080fe20000400000 */
[----:B------:R-:W-:Y:S01]  /*6f40*/  F2FP.SATFINITE.E4M3.F32.PACK_AB_MERGE_C R141, RZ, R141, RZ ;  /* 0x0000008dff8d723e */ /* 0x000fe200048070ff */
[----:B------:R0:W-:Y:S01]  /*6f50*/  @!P6 STG.E.U8 desc[UR14][R20.64+0x9], R5 ;  /* 0x000009051400e986 */ /* 0x0001e2000c10110e */
[----:B------:R-:W-:Y:S01]  /*6f60*/  ISETP.LT.OR P6, PT, R6, 0x12, !P1 ;  /* 0x000000120600780c */ /* 0x000fe20004fc1670 */
[----:B------:R-:W-:Y:S01]  /*6f70*/  FMUL R132, R132, R14 ;  /* 0x0000000e84847220 */ /* 0x000fe20000400000 */
[----:B------:R-:W-:Y:S01]  /*6f80*/  F2FP.SATFINITE.E4M3.F32.PACK_AB_MERGE_C R139, RZ, R139, RZ ;  /* 0x0000008bff8b723e */ /* 0x000fe200048070ff */
[----:B------:R-:W-:Y:S01]  /*6f90*/  @!P3 STG.E.U8 desc[UR14][R18.64+0x8], R145 ;  /* 0x000008911200b986 */ /* 0x000fe2000c10110e */
[----:B-1----:R-:W-:Y:S01]  /*6fa0*/  F2FP.SATFINITE.E4M3.F32.PACK_AB_MERGE_C R25, RZ, R140, RZ ;  /* 0x0000008cff19723e */ /* 0x002fe200048070ff */
[-C--:B------:R-:W-:Y:S01]  /*6fb0*/  FMUL R135, R135, R14.reuse ;  /* 0x0000000e87877220 */ /* 0x080fe20000400000 */
[----:B------:R-:W-:Y:S01]  /*6fc0*/  ISETP.LT.OR P3, PT, R6, 0x11, !P0 ;  /* 0x000000110600780c */ /* 0x000fe20004761670 */
[-C--:B------:R-:W-:Y:S01]  /*6fd0*/  FMUL R130, R130, R14.reuse ;  /* 0x0000000e82827220 */ /* 0x080fe20000400000 */
[----:B------:R-:W-:Y:S01]  /*6fe0*/  F2FP.SATFINITE.E4M3.F32.PACK_AB_MERGE_C R137, RZ, R137, RZ ;  /* 0x00000089ff89723e */ /* 0x000fe200048070ff */
[----:B------:R1:W-:Y:S01]  /*6ff0*/  @!P4 STG.E.U8 desc[UR14][R18.64+0x9], R25 ;  /* 0x000009191200c986 */ /* 0x0003e2000c10110e */
[C---:B------:R-:W-:Y:S01]  /*7000*/  ISETP.LT.OR P4, PT, R6.reuse, 0x12, !P0 ;  /* 0x000000120600780c */ /* 0x040fe20004781670 */
[----:B------:R-:W-:Y:S01]  /*7010*/  FMUL R133, R133, R14 ;  /* 0x0000000e85857220 */ /* 0x000fe20000400000 */
[----:B0-----:R-:W-:Y:S01]  /*7020*/  F2FP.SATFINITE.E4M3.F32.PACK_AB_MERGE_C R5, RZ, R138, RZ ;  /* 0x0000008aff05723e */ /* 0x001fe200048070ff */
[----:B------:R-:W-:Y:S01]  /*7030*/  @!P5 STG.E.U8 desc[UR14][R20.64+0x10], R143 ;  /* 0x0000108f1400d986 */ /* 0x000fe2000c10110e */
[----:B------:R-:W-:Y:S01]  /*7040*/  ISETP.LT.OR P5, PT, R6, 0x19, !P1 ;  /* 0x000000190600780c */ /* 0x000fe20004fa1670 */
[-C--:B------:R-:W-:Y:S01]  /*7050*/  FMUL R128, R128, R14.reuse ;  /* 0x0000000e80807220 */ /* 0x080fe20000400000 */
[----:B------:R-:W-:Y:S01]  /*7060*/  F2FP.SATFINITE.E4M3.F32.PACK_AB_MERGE_C R135, RZ, R135, RZ ;  /* 0x00000087ff87723e */ /* 0x000fe200048070ff */
[----:B------:R0:W-:Y:S01]  /*7070*/  @!P6 STG.E.U8 desc[UR14][R20.64+0x11], R5 ;  /* 0x000011051400e986 */ /* 0x0001e2000c10110e */
[----:B------:R-:W-:Y:S01]  /*7080*/  ISETP.LT.OR P6, PT, R6, 0x1a, !P1 ;  /* 0x0000001a0600780c */ /* 0x000fe20004fc1670 */
[-C--:B------:R-:W-:Y:S01]  /*7090*/  FMUL R131, R131, R14.reuse ;  /* 0x0000000e83837220 */ /* 0x080fe20000400000 */
[----:B------:R-:W-:Y:S01]  /*70a0*/  FMUL R126, R126, R14 ;  /* 0x0000000e7e7e7220 */ /* 0x000fe20000400000 */
[----:B-1----:R-:W-:Y:S01]  /*70b0*/  F2FP.SATFINITE.E4M3.F32.PACK_AB_MERGE_C R25, RZ, R136, RZ ;  /* 0x00000088ff19723e */ /* 0x002fe200048070ff */
[----:B------:R-:W-:Y:S01]  /*70c0*/  @!P3 STG.E.U8 desc[UR14][R18.64+0x10], R141 ;  /* 0x0000108d1200b986 */ /* 0x000fe2000c10110e */
[C---:B------:R-:W-:Y:S01]  /*70d0*/  ISETP.LT.OR P3, PT, R6.reuse, 0x19, !P0 ;  /* 0x000000190600780c */ /* 0x040fe20004761670 */
        /* <DEDUP_REMOVED lines=37> */
[-C--:B------:R-:W-:Y:S01]  /*7330*/  FMUL R114, R114, R14.reuse ;  /* 0x0000000e72727220 */ /* 0x080fe20000400000 */
        /* <DEDUP_REMOVED lines=81> */
[C---:B------:R-:W-:Y:S01]  /*7850*/  ISETP.LT.OR P6, PT, R6.reuse, 0x52, !P1 ;  /* 0x000000520600780c */ /* 0x040fe20004fc1670 */
        /* <DEDUP_REMOVED lines=22> */
[----:B------:R-:W-:-:S02]  /*79c0*/  ISETP.LT.OR P3, PT, R6, 0x59, !P0 ;  /* 0x000000590600780c */ /* 0x000fc40004761670 */
[----:B------:R-:W-:Y:S01]  /*79d0*/  F2FP.SATFINITE.E4M3.F32.PACK_AB_MERGE_C R93, RZ, R93, RZ ;  /* 0x0000005dff5d723e */ /* 0x000fe200048070ff */
[----:B------:R1:W-:Y:S01]  /*79e0*/  @!P4 STG.E.U8 desc[UR14][R18.64+0x51], R25 ;  /* 0x000051191200c986 */ /* 0x0003e2000c10110e */
[C---:B------:R-:W-:Y:S02]  /*79f0*/  ISETP.LT.OR P4, PT, R6.reuse, 0x5a, !P0 ;  /* 0x0000005a0600780c */ /* 0x040fe40004781670 */
[----:B0-----:R-:W-:Y:S01]  /*7a00*/  F2FP.SATFINITE.E4M3.F32.PACK_AB_MERGE_C R5, RZ, R102, RZ ;  /* 0x00000066ff05723e */ /* 0x001fe200048070ff */
[----:B------:R-:W-:Y:S01]  /*7a10*/  @!P5 STG.E.U8 desc[UR14][R20.64+0x58], R107 ;  /* 0x0000586b1400d986 */ /* 0x000fe2000c10110e */
[C---:B------:R-:W-:Y:S02]  /*7a20*/  ISETP.LT.OR P5, PT, R6.reuse, 0x61, !P1 ;  /* 0x000000610600780c */ /* 0x040fe40004fa1670 */
[----:B------:R-:W-:Y:S01]  /*7a30*/  F2FP.SATFINITE.E4M3.F32.PACK_AB_MERGE_C R23, RZ, R23, RZ ;  /* 0x00000017ff17723e */ /* 0x000fe200048070ff */
[----:B------:R0:W-:Y:S01]  /*7a40*/  @!P6 STG.E.U8 desc[UR14][R20.64+0x59], R5 ;  /* 0x000059051400e986 */ /* 0x0001e2000c10110e */
[----:B------:R-:W-:-:S02]  /*7a50*/  ISETP.LT.OR P6, PT, R6, 0x62, !P1 ;  /* 0x000000620600780c */ /* 0x000fc40004fc1670 */
[----:B------:R-:W-:Y:S01]  /*7a60*/  F2FP.SATFINITE.E4M3.F32.PACK_AB_MERGE_C R89, RZ, R89, RZ ;  /* 0x00000059ff59723e */ /* 0x000fe200048070ff */
[----:B------:R-:W-:Y:S01]  /*7a70*/  @!P3 STG.E.U8 desc[UR14][R18.64+0x58], R105 ;  /* 0x000058691200b986 */ /* 0x000fe2000c10110e */
[----:B-1----:R-:W-:Y:S02]  /*7a80*/  F2FP.SATFINITE.E4M3.F32.PACK_AB_MERGE_C R25, RZ, R100, RZ ;  /* 0x00000064ff19723e */ /* 0x002fe400048070ff */
[C---:B------:R-:W-:Y:S02]  /*7a90*/  ISETP.LT.OR P3, PT, R6.reuse, 0x61, !P0 ;  /* 0x000000610600780c */ /* 0x040fe40004761670 */
[----:B------:R-:W-:Y:S01]  /*7aa0*/  F2FP.SATFINITE.E4M3.F32.PACK_AB_MERGE_C R27, RZ, R88, RZ ;  /* 0x00000058ff1b723e */ /* 0x000fe200048070ff */
[----:B------:R1:W-:Y:S01]  /*7ab0*/  @!P4 STG.E.U8 desc[UR14][R18.64+0x59], R25 ;  /* 0x000059191200c986 */ /* 0x0003e2000c10110e */
[C---:B------:R-:W-:Y:S02]  /*7ac0*/  ISETP.LT.OR P4, PT, R6.reuse, 0x62, !P0 ;  /* 0x000000620600780c */ /* 0x040fe40004781670 */
[----:B0-----:R-:W-:Y:S01]  /*7ad0*/  F2FP.SATFINITE.E4M3.F32.PACK_AB_MERGE_C R5, RZ, R98, RZ ;  /* 0x00000062ff05723e */ /* 0x001fe200048070ff */
[----:B------:R-:W-:Y:S01]  /*7ae0*/  @!P5 STG.E.U8 desc[UR14][R20.64+0x60], R101 ;  /* 0x000060651400d986 */ /* 0x000fe2000c10110e */
[----:B------:R-:W-:-:S03]  /*7af0*/  ISETP.LT.OR P5, PT, R6, 0x69, !P1 ;  /* 0x000000690600780c */ /* 0x000fc60004fa1670 */
[----:B------:R0:W-:Y:S01]  /*7b00*/  @!P6 STG.E.U8 desc[UR14][R20.64+0x61], R5 ;  /* 0x000061051400e986 */ /* 0x0001e2000c10110e */
[C---:B------:R-:W-:Y:S02]  /*7b10*/  ISETP.LT.OR P6, PT, R6.reuse, 0x6a, !P1 ;  /* 0x0000006a0600780c */ /* 0x040fe40004fc1670 */
[----:B-1----:R-:W-:Y:S01]  /*7b20*/  F2FP.SATFINITE.E4M3.F32.PACK_AB_MERGE_C R25, RZ, R96, RZ ;  /* 0x00000060ff19723e */ /* 0x002fe200048070ff */
[----:B------:R-:W-:Y:S01]  /*7b30*/  @!P3 STG.E.U8 desc[UR14][R18.64+0x60], R103 ;  /* 0x000060671200b986 */ /* 0x000fe2000c10110e */
[----:B------:R-:W-:-:S03]  /*7b40*/  ISETP.LT.OR P3, PT, R6, 0x69, !P0 ;  /* 0x000000690600780c */ /* 0x000fc60004761670 */
        /* <DEDUP_REMOVED lines=12> */
[C---:B------:R-:W-:Y:S01]  /*7c10*/  ISETP.LT.OR P1, PT, R6.reuse, 0x7a, !P1 ;  /* 0x0000007a0600780c */ /* 0x040fe20004f21670 */
[----:B------:R2:W-:Y:S01]  /*7c20*/  @!P5 STG.E.U8 desc[UR14][R20.64+0x70], R95 ;  /* 0x0000705f1400d986 */ /* 0x0005e2000c10110e */
[C---:B------:R-:W-:Y:S02]  /*7c30*/  ISETP.LT.OR P5, PT, R6.reuse, 0x72, !P0 ;  /* 0x000000720600780c */ /* 0x040fe400047a1670 */
[----:B0-----:R-:W-:Y:S01]  /*7c40*/  F2FP.SATFINITE.E4M3.F32.PACK_AB_MERGE_C R5, RZ, R90, RZ ;  /* 0x0000005aff05723e */ /* 0x001fe200048070ff */
[----:B------:R2:W-:Y:S01]  /*7c50*/  @!P6 STG.E.U8 desc[UR14][R20.64+0x71], R91 ;  /* 0x0000715b1400e986 */ /* 0x0005e2000c10110e */
[C---:B------:R-:W-:Y:S02]  /*7c60*/  ISETP.LT.OR P6, PT, R6.reuse, 0x79, !P0 ;  /* 0x000000790600780c */ /* 0x040fe400047c1670 */
[----:B------:R-:W-:Y:S01]  /*7c70*/  ISETP.LT.OR P0, PT, R6, 0x7a, !P0 ;  /* 0x0000007a0600780c */ /* 0x000fe20004701670 */
[----:B------:R2:W-:Y:S01]  /*7c80*/  @!P3 STG.E.U8 desc[UR14][R18.64+0x70], R93 ;  /* 0x0000705d1200b986 */ /* 0x0005e2000c10110e */
[----:B-1----:R-:W-:-:S05]  /*7c90*/  F2FP.SATFINITE.E4M3.F32.PACK_AB_MERGE_C R25, RZ, R22, RZ ;  /* 0x00000016ff19723e */ /* 0x002fca00048070ff */
[----:B------:R2:W-:Y:S04]  /*7ca0*/  @!P5 STG.E.U8 desc[UR14][R18.64+0x71], R5 ;  /* 0x000071051200d986 */ /* 0x0005e8000c10110e */
[----:B------:R2:W-:Y:S04]  /*7cb0*/  @!P4 STG.E.U8 desc[UR14][R20.64+0x78], R23 ;  /* 0x000078171400c986 */ /* 0x0005e8000c10110e */
[----:B------:R2:W-:Y:S04]  /*7cc0*/  @!P1 STG.E.U8 desc[UR14][R20.64+0x79], R25 ;  /* 0x0000791914009986 */ /* 0x0005e8000c10110e */
[----:B------:R2:W-:Y:S04]  /*7cd0*/  @!P6 STG.E.U8 desc[UR14][R18.64+0x78], R89 ;  /* 0x000078591200e986 */ /* 0x0005e8000c10110e */
[----:B------:R2:W-:Y:S02]  /*7ce0*/  @!P0 STG.E.U8 desc[UR14][R18.64+0x79], R27 ;  /* 0x0000791b12008986 */ /* 0x0005e4000c10110e */
.L_x_170:
[----:B------:R-:W-:Y:S05]  /*7cf0*/  BSYNC B0 ;  /* 0x0000000000007941 */ /* 0x000fea0003800000 */
.L_x_40:
[C---:B------:R-:W-:Y:S01]  /*7d00*/  LEA R2, P0, R8.reuse, R2, 0x1 ;  /* 0x0000000208027211 */ /* 0x040fe200078008ff */
[----:B------:R-:W-:Y:S01]  /*7d10*/  ULDC.64 UR6, c[0x0][0x650] ;  /* 0x0001940000067ab9 */ /* 0x000fe20000000a00 */
[----:B-----5:R-:W-:Y:S01]  /*7d20*/  IMAD.U32 R4, RZ, RZ, UR12 ;  /* 0x0000000cff047e24 */ /* 0x020fe2000f8e00ff */
[----:B0-2---:R-:W-:Y:S01]  /*7d30*/  PRMT R18, RZ, 0x7610, R18 ;  /* 0x00007610ff127816 */ /* 0x005fe20000000012 */
[----:B------:R-:W-:Y:S01]  /*7d40*/  IMAD.MOV.U32 R6, RZ, RZ, -0x1 ;  /* 0xffffffffff067424 */ /* 0x000fe200078e00ff */
[----:B------:R-:W-:Y:S01]  /*7d50*/  LEA.HI.X R3, R8, R3, R0, 0x1, P0 ;  /* 0x0000000308037211 */ /* 0x000fe200000f0c00 */
[----:B------:R0:W-:Y:S01]  /*7d60*/  SYNCS.ARRIVE.TRANS64.A1T0 RZ, [R4+UR22], RZ ;  /* 0x000000ff04ff79a7 */ /* 0x0001e20008100016 */
[----:B------:R-:W-:Y:S01]  /*7d70*/  ISETP.GE.U32.AND P0, PT, R2, UR6, PT ;  /* 0x0000000602007c0c */ /* 0x000fe2000bf06070 */
[----:B------:R-:W-:-:S03]  /*7d80*/  IMAD.MOV.U32 R5, RZ, RZ, -0x1 ;  /* 0xffffffffff057424 */ /* 0x000fc600078e00ff */
[----:B------:R-:W-:Y:S01]  /*7d90*/  ISETP.GE.U32.AND.EX P0, PT, R3, UR7, PT, P0 ;  /* 0x0000000703007c0c */ /* 0x000fe2000bf06100 */
[----:B0-----:R-:W-:-:S12]  /*7da0*/  IMAD.MOV.U32 R4, RZ, RZ, -0x1 ;  /* 0xffffffffff047424 */ /* 0x001fd800078e00ff */
[----:B------:R-:W-:Y:S05]  /*7db0*/  @P0 BRA `(.L_x_171) ;  /* 0x0000000400600947 */ /* 0x000fea0003800000 */
[----:B------:R-:W0:Y:S01]  /*7dc0*/  S2R R28, SR_CTAID.X ;  /* 0x00000000001c7919 */ /* 0x000e220000002500 */
[----:B------:R-:W2:Y:S01]  /*7dd0*/  LDC.64 R22, c[0x0][0x628] ;  /* 0x00018a00ff167b82 */ /* 0x000ea20000000a00 */
[----:B------:R-:W-:Y:S01]  /*7de0*/  ULDC UR6, c[0x0][0x150] ;  /* 0x0000540000067ab9 */ /* 0x000fe20000000800 */
[----:B-1--4-:R-:W-:Y:S01]  /*7df0*/  IMAD.MOV.U32 R20, RZ, RZ, R2 ;  /* 0x000000ffff147224 */ /* 0x012fe200078e0002 */
[----:B------:R-:W1:Y:S01]  /*7e00*/  S2R R30, SR_CTAID.Y ;  /* 0x00000000001e7919 */ /* 0x000e620000002600 */
[----:B------:R-:W-:-:S04]  /*7e10*/  IMAD.MOV.U32 R21, RZ, RZ, R3 ;  /* 0x000000ffff157224 */ /* 0x000fc800078e0003 */
[----:B------:R-:W4:Y:S08]  /*7e20*/  LDC R31, c[0x0][0x144] ;  /* 0x00005100ff1f7b82 */ /* 0x000f300000000800 */
[----:B------:R-:W1:Y:S08]  /*7e30*/  LDC R6, c[0x0][0x630] ;  /* 0x00018c00ff067b82 */ /* 0x000e700000000800 */
[----:B------:R-:W1:Y:S01]  /*7e40*/  LDC.64 R26, c[0x0][0x620] ;  /* 0x00018800ff1a7b82 */ /* 0x000e620000000a00 */
[----:B--2---:R-:W-:-:S04]  /*7e50*/  ISETP.NE.U32.AND P0, PT, R22, RZ, PT ;  /* 0x000000ff1600720c */ /* 0x004fc80003f05070 */
[----:B------:R-:W-:Y:S02]  /*7e60*/  ISETP.NE.AND.EX P0, PT, R23, RZ, PT, P0 ;  /* 0x000000ff1700720c */ /* 0x000fe40003f05300 */
[----:B0-----:R-:W-:-:S05]  /*7e70*/  I2FP.F32.U32 R4, R28 ;  /* 0x0000001c00047245 */ /* 0x001fca0000201000 */
[----:B------:R-:W-:-:S04]  /*7e80*/  FMUL R4, R4, UR6 ;  /* 0x0000000604047c20 */ /* 0x000fc80008400000 */
[----:B------:R0:W2:Y:S02]  /*7e90*/  F2I.U32.TRUNC.NTZ R29, R4 ;  /* 0x00000004001d7305 */ /* 0x0000a4000020f000 */
[----:B----4-:R-:W-:Y:S05]  /*7ea0*/  @!P0 BRA `(.L_x_172) ;  /* 0x0000000000288947 */ /* 0x010fea0003800000 */
[----:B------:R-:W4:Y:S02]  /*7eb0*/  LDC R5, c[0x0][0x634] ;  /* 0x00018d00ff057b82 */ /* 0x000f240000000800 */
[----:B----4-:R-:W-:-:S05]  /*7ec0*/  IADD3 R21, P0, R2, R5, RZ ;  /* 0x0000000502157210 */ /* 0x010fca0007f1e0ff */
[----:B---3--:R-:W-:-:S04]  /*7ed0*/  IMAD.X R25, RZ, RZ, R3, P0 ;  /* 0x000000ffff197224 */ /* 0x008fc800000e0603 */
[----:B0-----:R-:W-:-:S04]  /*7ee0*/  IMAD.WIDE.U32 R4, R25, R22, RZ ;  /* 0x0000001619047225 */ /* 0x001fc800078e00ff */
[----:B------:R-:W-:-:S04]  /*7ef0*/  IMAD.WIDE.U32 R18, P0, R21, R23, R4 ;  /* 0x0000001715127225 */ /* 0x000fc80007800004 */
[----:B------:R-:W-:-:S04]  /*7f00*/  IMAD.WIDE.U32 R4, R21, R22, RZ ;  /* 0x0000001615047225 */ /* 0x000fc800078e00ff */
[----:B------:R-:W-:Y:S01]  /*7f10*/  IMAD.X R21, RZ, RZ, RZ, P0 ;  /* 0x000000ffff157224 */ /* 0x000fe200000e06ff */
[----:B------:R-:W-:Y:S01]  /*7f20*/  IADD3 RZ, P0, R5, R18, RZ ;  /* 0x0000001205ff7210 */ /* 0x000fe20007f1e0ff */
[----:B------:R-:W-:-:S04]  /*7f30*/  IMAD.MOV.U32 R20, RZ, RZ, R19 ;  /* 0x000000ffff147224 */ /* 0x000fc800078e0013 */
[----:B------:R-:W-:-:S08]  /*7f40*/  IMAD.WIDE.U32.X R20, R25, R23, R20, P0 ;  /* 0x0000001719147225 */ /* 0x000fd000000e0414 */
.L_x_172:
[-CC-:B-1-3--:R-:W-:Y:S01]  /*7f50*/  SHF.R.U64 R24, R20, R6.reuse, R21.reuse ;  /* 0x0000000614187219 */ /* 0x18afe20000001215 */
[----:B------:R-:W1:Y:S01]  /*7f60*/  LDC.64 R34, c[0x0][0x640] ;  /* 0x00019000ff227b82 */ /* 0x000e620000000a00 */
[----:B0-----:R-:W-:Y:S01]  /*7f70*/  SHF.R.U32.HI R4, RZ, R6, R21 ;  /* 0x00000006ff047219 */ /* 0x001fe20000011615 */
[----:B--2---:R-:W-:Y:S01]  /*7f80*/  IMAD.MOV R29, RZ, RZ, -R29 ;  /* 0x000000ffff1d7224 */ /* 0x004fe200078e0a1d */
[----:B------:R-:W-:Y:S01]  /*7f90*/  IADD3 R19, P0, RZ, -R24, RZ ;  /* 0x80000018ff137210 */ /* 0x000fe20007f1e0ff */
[----:B------:R-:W-:Y:S01]  /*7fa0*/  ULDC UR6, c[0x0][0x154] ;  /* 0x0000550000067ab9 */ /* 0x000fe20000000800 */
[----:B------:R-:W-:Y:S02]  /*7fb0*/  IMAD.MOV.U32 R21, RZ, RZ, 0x1 ;  /* 0x00000001ff157424 */ /* 0x000fe400078e00ff */
[----:B------:R-:W-:Y:S01]  /*7fc0*/  IMAD R29, R31, R29, R28 ;  /* 0x0000001d1f1d7224 */ /* 0x000fe200078e021c */
[----:B------:R-:W0:Y:S01]  /*7fd0*/  LDC R18, c[0x0][0x618] ;  /* 0x00018600ff127b82 */ /* 0x000e220000000800 */
[----:B------:R-:W-:-:S04]  /*7fe0*/  IMAD.X R5, RZ, RZ, ~R4, P0 ;  /* 0x000000ffff057224 */ /* 0x000fc800000e0e04 */
[-C--:B------:R-:W-:Y:S02]  /*7ff0*/  IMAD R6, R5, R26.reuse, RZ ;  /* 0x0000001a05067224 */ /* 0x080fe400078e02ff */
[C---:B------:R-:W-:Y:S01]  /*8000*/  IMAD.WIDE.U32 R4, R19.reuse, R26, R2 ;  /* 0x0000001a13047225 */ /* 0x040fe200078e0002 */
[----:B------:R-:W2:Y:S03]  /*8010*/  LDC R20, c[0x0][0x608] ;  /* 0x00018200ff147b82 */ /* 0x000ea60000000800 */
[----:B------:R-:W-:Y:S01]  /*8020*/  IMAD R19, R19, R27, R6 ;  /* 0x0000001b13137224 */ /* 0x000fe200078e0206 */
[----:B------:R-:W-:-:S03]  /*8030*/  I2FP.F32.U32 R6, R30 ;  /* 0x0000001e00067245 */ /* 0x000fc60000201000 */
[----:B------:R-:W-:Y:S01]  /*8040*/  IMAD.IADD R5, R5, 0x1, R19 ;  /* 0x0000000105057824 */ /* 0x000fe200078e0213 */
[----:B------:R-:W3:Y:S01]  /*8050*/  LDC R32, c[0x0][0x658] ;  /* 0x00019600ff207b82 */ /* 0x000ee20000000800 */
[----:B-1----:R-:W-:Y:S01]  /*8060*/  ISETP.NE.U32.AND P0, PT, R34, RZ, PT ;  /* 0x000000ff2200720c */ /* 0x002fe20003f05070 */
[----:B------:R-:W-:-:S03]  /*8070*/  IMAD.MOV.U32 R19, RZ, RZ, -0x1 ;  /* 0xffffffffff137424 */ /* 0x000fc600078e00ff */
[----:B------:R-:W-:-:S03]  /*8080*/  ISETP.NE.AND.EX P0, PT, R35, RZ, PT, P0 ;  /* 0x000000ff2300720c */ /* 0x000fc60003f05300 */
[----:B------:R-:W1:Y:S01]  /*8090*/  LDC R27, c[0x0][0x148] ;  /* 0x00005200ff1b7b82 */ /* 0x000e620000000800 */
[-CC-:B0-----:R-:W-:Y:S02]  /*80a0*/  SHF.R.U64 R22, R4, R18.reuse, R5.reuse ;  /* 0x0000001204167219 */ /* 0x181fe40000001205 */
[----:B------:R-:W-:Y:S01]  /*80b0*/  SHF.R.U32.HI R5, RZ, R18, R5 ;  /* 0x00000012ff057219 */ /* 0x000fe20000011605 */
[----:B------:R-:W-:-:S04]  /*80c0*/  FMUL R18, R6, UR6 ;  /* 0x0000000606127c20 */ /* 0x000fc80008400000 */
[----:B------:R-:W0:Y:S01]  /*80d0*/  LDC R28, c[0x0][0x600] ;  /* 0x00018000ff1c7b82 */ /* 0x000e220000000800 */
[----:B------:R4:W0:Y:S01]  /*80e0*/  F2I.U32.TRUNC.NTZ R25, R18 ;  /* 0x0000001200197305 */ /* 0x000822000020f000 */
[-CC-:B--2---:R-:W-:Y:S02]  /*80f0*/  SHF.R.U64 R6, R22, R20.reuse, R5.reuse ;  /* 0x0000001416067219 */ /* 0x184fe40000001205 */
[----:B------:R-:W-:-:S04]  /*8100*/  SHF.R.U32.HI R5, RZ, R20, R5 ;  /* 0x00000014ff057219 */ /* 0x000fc80000011605 */
[----:B------:R-:W2:Y:S01]  /*8110*/  LDC R33, c[0x0][0x648] ;  /* 0x00019200ff217b82 */ /* 0x000ea20000000800 */
[-CC-:B---3--:R-:W-:Y:S02]  /*8120*/  SHF.R.U64 R26, R6, R32.reuse, R5.reuse ;  /* 0x00000020061a7219 */ /* 0x188fe40000001205 */
[-C--:B------:R-:W-:Y:S02]  /*8130*/  SHF.L.U32 R19, R19, R32.reuse, RZ ;  /* 0x0000002013137219 */ /* 0x080fe400000006ff */
[-C--:B------:R-:W-:Y:S01]  /*8140*/  SHF.R.U32.HI R5, RZ, R32.reuse, R5 ;  /* 0x00000020ff057219 */ /* 0x080fe20000011605 */
[----:B------:R-:W-:Y:S01]  /*8150*/  IMAD.MOV.U32 R4, RZ, RZ, R26 ;  /* 0x000000ffff047224 */ /* 0x000fe200078e001a */
[----:B------:R-:W-:Y:S01]  /*8160*/  SHF.L.U32 R32, R21, R32, RZ ;  /* 0x0000002015207219 */ /* 0x000fe200000006ff */
[----:B------:R-:W3:Y:S01]  /*8170*/  LDC R36, c[0x0][0x638] ;  /* 0x00018e00ff247b82 */ /* 0x000ee20000000800 */
[----:B------:R-:W-:-:S07]  /*8180*/  LOP3.LUT R31, RZ, R19, RZ, 0x33, !PT ;  /* 0x00000013ff1f7212 */ /* 0x000fce00078e33ff */
[----:B------:R-:W0:Y:S01]  /*8190*/  LDC R37, c[0x0][0x610] ;  /* 0x00018400ff257b82 */ /* 0x000e220000000800 */
[----:B----4-:R-:W-:Y:S05]  /*81a0*/  @!P0 BRA `(.L_x_173) ;  /* 0x0000000000288947 */ /* 0x010fea0003800000 */
[----:B------:R-:W4:Y:S02]  /*81b0*/  LDC R21, c[0x0][0x64c] ;  /* 0x00019300ff157b82 */ /* 0x000f240000000800 */
[----:B----4-:R-:W-:-:S05]  /*81c0*/  IADD3 R21, P0, R26, R21, RZ ;  /* 0x000000151a157210 */ /* 0x010fca0007f1e0ff */
        /* <DEDUP_REMOVED lines=8> */
.L_x_173:
[----:B--2---:R-:W-:Y:S01]  /*8250*/  SHF.R.U64 R4, R4, R33, R5 ;  /* 0x0000002104047219 */ /* 0x004fe20000001205 */
[----:B0-----:R-:W-:Y:S01]  /*8260*/  VIADD R21, R28, 0xffffffff ;  /* 0xffffffff1c157836 */ /* 0x001fe20000000000 */
[----:B------:R-:W-:Y:S01]  /*8270*/  LOP3.LUT R19, R6, R31, RZ, 0xc0, !PT ;  /* 0x0000001f06137212 */ /* 0x000fe200078ec0ff */
[----:B------:R-:W-:Y:S02]  /*8280*/  IMAD.MOV R25, RZ, RZ, -R25 ;  /* 0x000000ffff197224 */ /* 0x000fe400078e0a19 */
[----:B------:R-:W-:Y:S02]  /*8290*/  IMAD.MOV R5, RZ, RZ, -R4 ;  /* 0x000000ffff057224 */ /* 0x000fe400078e0a04 */
[----:B------:R-:W-:Y:S01]  /*82a0*/  IMAD R6, R32, R4, R19 ;  /* 0x0000000420067224 */ /* 0x000fe200078e0213 */
[----:B------:R-:W-:Y:S01]  /*82b0*/  LOP3.LUT R19, R22, R21, RZ, 0xc0, !PT ;  /* 0x0000001516137212 */ /* 0x000fe200078ec0ff */
[----:B-1----:R-:W-:Y:S02]  /*82c0*/  @P2 IMAD R29, R27, R25, R30 ;  /* 0x000000191b1d2224 */ /* 0x002fe400078e021e */
[----:B---3--:R-:W-:-:S02]  /*82d0*/  IMAD R4, R5, R36, R26 ;  /* 0x0000002405047224 */ /* 0x008fc400078e021a */
[----:B------:R-:W-:Y:S02]  /*82e0*/  IMAD R6, R6, R37, R29 ;  /* 0x0000002506067224 */ /* 0x000fe400078e021d */
[----:B------:R-:W-:Y:S02]  /*82f0*/  IMAD R19, R4, R28, R19 ;  /* 0x0000001c04137224 */ /* 0x000fe400078e0213 */
[----:B------:R-:W-:Y:S02]  /*8300*/  IMAD.MOV.U32 R18, RZ, RZ, 0x1 ;  /* 0x00000001ff127424 */ /* 0x000fe400078e00ff */
[----:B------:R-:W-:Y:S01]  /*8310*/  IMAD.MOV.U32 R4, RZ, RZ, R24 ;  /* 0x000000ffff047224 */ /* 0x000fe200078e0018 */
[----:B------:R-:W-:Y:S02]  /*8320*/  SEL R5, R19, R6, !P2 ;  /* 0x0000000613057207 */ /* 0x000fe40005000000 */
[----:B------:R-:W-:-:S07]  /*8330*/  SEL R6, R6, R19, !P2 ;  /* 0x0000001306067207 */ /* 0x000fce0005000000 */
.L_x_171:
[----:B------:R-:W-:Y:S02]  /*8340*/  LOP3.LUT P0, RZ, R18, 0xff, RZ, 0xc0, !PT ;  /* 0x000000ff12ff7812 */ /* 0x000fe4000780c0ff */
[----:B------:R-:W-:-:S11]  /*8350*/  LOP3.LUT R150, R150, 0x1, RZ, 0x3c, !PT ;  /* 0x0000000196967812 */ /* 0x000fd600078e3cff */
[----:B------:R-:W-:Y:S05]  /*8360*/  @P0 BRA `(.L_x_174) ;  /* 0xffffff9000e00947 */ /* 0x000fea000383ffff */
[----:B------:R-:W-:Y:S05]  /*8370*/  EXIT ;  /* 0x000000000000794d */ /* 0x000fea0003800000 */
.L_x_18:
[----:B------:R-:W-:-:S08]  /*8380*/  ISETP.NE.AND P0, PT, R18, RZ, PT ;  /* 0x000000ff1200720c */ /* 0x000fd00003f05270 */
[----:B--23-5:R-:W0:-:S00]  /*8390*/  USETMAXREG.DEALLOC.CTAPOOL 0x28 ;  /* 0x00000028000079c8 */ /* 0x02ce0000080e0500 */
[----:B------:R-:W-:Y:S05]  /*83a0*/  @P0 EXIT ;  /* 0x000000000000094d */ /* 0x000fea0003800000 */
[----:B0-----:R-:W-:Y:S01]  /*83b0*/  LOP3.LUT P0, RZ, R20, 0xff, RZ, 0xc0, !PT ;  /* 0x000000ff14ff7812 */ /* 0x001fe2000780c0ff */
[----:B------:R-:W-:Y:S02]  /*83c0*/  IMAD.MOV.U32 R12, RZ, RZ, 0x1 ;  /* 0x00000001ff0c7424 */ /* 0x000fe400078e00ff */
[----:B------:R-:W-:-:S10]  /*83d0*/  IMAD.MOV.U32 R13, RZ, RZ, RZ ;  /* 0x000000ffff0d7224 */ /* 0x000fd400078e00ff */
[----:B------:R-:W-:Y:S05]  /*83e0*/  @!P0 BRA `(.L_x_175) ;  /* 0x0000000c00288947 */ /* 0x000fea0003800000 */
[----:B------:R-:W0:Y:S01]  /*83f0*/  S2R R17, SR_CgaCtaId ;  /* 0x0000000000117919 */ /* 0x000e220000008800 */
[----:B------:R-:W-:Y:S01]  /*8400*/  LOP3.LUT P0, RZ, R11, 0x1f, RZ, 0xc0, !PT ;  /* 0x0000001f0bff7812 */ /* 0x000fe2000780c0ff */
[----:B------:R-:W-:Y:S01]  /*8410*/  ULDC UR5, c[0x0][0x658] ;  /* 0x0001960000057ab9 */ /* 0x000fe20000000800 */
[----:B------:R-:W-:Y:S01]  /*8420*/  UMOV UR6, 0xffffffff ;  /* 0xffffffff00067882 */ /* 0x000fe20000000000 */
[----:B------:R-:W-:Y:S01]  /*8430*/  BSSY B0, `(.L_x_175) ;  /* 0x00000c5000007945 */ /* 0x000fe20003800000 */
[----:B------:R-:W-:Y:S01]  /*8440*/  USHF.L.U32 UR6, UR6, UR5, URZ ;  /* 0x0000000506067299 */ /* 0x000fe2000800063f */
[C---:B------:R-:W-:Y:S01]  /*8450*/  ISETP.NE.AND P3, PT, R10.reuse, RZ, PT ;  /* 0x000000ff0a00720c */ /* 0x040fe20003f65270 */
[----:B------:R-:W-:Y:S01]  /*8460*/  IMAD.MOV.U32 R15, RZ, RZ, 0x1 ;  /* 0x00000001ff0f7424 */ /* 0x000fe200078e00ff */
[----:B------:R-:W-:Y:S01]  /*8470*/  ISETP.NE.OR P0, PT, R10, RZ, !P0 ;  /* 0x000000ff0a00720c */ /* 0x000fe20004705670 */
[----:B------:R-:W-:Y:S01]  /*8480*/  IMAD.MOV.U32 R12, RZ, RZ, 0x1 ;  /* 0x00000001ff0c7424 */ /* 0x000fe200078e00ff */
[----:B------:R-:W-:Y:S01]  /*8490*/  LOP3.LUT R14, R7, 0x2, RZ, 0xfc, !PT ;  /* 0x00000002070e7812 */ /* 0x000fe200078efcff */
[----:B------:R-:W-:Y:S01]  /*84a0*/  IMAD.MOV.U32 R13, RZ, RZ, RZ ;  /* 0x000000ffff0d7224 */ /* 0x000fe200078e00ff */
[----:B------:R-:W-:Y:S01]  /*84b0*/  ULDC UR4, c[0x0][0x600] ;  /* 0x0001800000047ab9 */ /* 0x000fe20000000800 */
[----:B------:R-:W-:Y:S01]  /*84c0*/  UMOV UR7, 0x1 ;  /* 0x0000000100077882 */ /* 0x000fe20000000000 */
[----:B------:R-:W-:-:S02]  /*84d0*/  UIADD3 UR22, UR13, 0x1, URZ ;  /* 0x000000010d167890 */ /* 0x000fc4000fffe03f */
[----:B------:R-:W-:Y:S02]  /*84e0*/  UIADD3 UR16, UR4, -0x1, URZ ;  /* 0xffffffff04107890 */ /* 0x000fe4000fffe03f */
[----:B------:R-:W-:Y:S02]  /*84f0*/  USHF.L.U32 UR18, UR7, UR5, URZ ;  /* 0x0000000507127299 */ /* 0x000fe4000800063f */
[----:B------:R-:W-:Y:S01]  /*8500*/  ULOP3.LUT UR17, URZ, UR6, URZ, 0x33, !UPT ;  /* 0x000000063f117292 */ /* 0x000fe2000f8e333f */
[----:B------:R-:W-:Y:S01]  /*8510*/  ULDC.64 UR20, c[0x0][0x198] ;  /* 0x0000660000147ab9 */ /* 0x000fe20000000a00 */
[C---:B0-----:R-:W-:Y:S02]  /*8520*/  IMAD.SHL.U32 R16, R17.reuse, 0x40, RZ ;  /* 0x0000004011107824 */ /* 0x041fe400078e00ff */
[----:B------:R-:W-:-:S03]  /*8530*/  IMAD.SHL.U32 R17, R17, 0x2000, RZ ;  /* 0x0000200011117824 */ /* 0x000fc600078e00ff */
[----:B------:R-:W-:Y:S02]  /*8540*/  LOP3.LUT R16, R16, 0x40, RZ, 0xc0, !PT ;  /* 0x0000004010107812 */ /* 0x000fe400078ec0ff */
[----:B------:R-:W-:-:S07]  /*8550*/  LOP3.LUT R17, R17, 0x2000, RZ, 0xc0, !PT ;  /* 0x0000200011117812 */ /* 0x000fce00078ec0ff */
.L_x_187:
[----:B------:R-:W-:-:S03]  /*8560*/  UMOV UR4, 0xffffffff ;  /* 0xffffffff00047882 */ /* 0x000fc60000000000 */
[----:B------:R-:W-:Y:S05]  /*8570*/  BRA.DIV UR4, `(.L_x_176) ;  /* 0x0000001204987947 */ /* 0x000fea000b800000 */
[----:B------:R-:W-:-:S13]  /*8580*/  ELECT P1, URZ, PT ;  /* 0x00000000003f782f */ /* 0x000fda0003820000 */
.L_x_205:
[----:B------:R-:W0:Y:S01]  /*8590*/  LDC R10, c[0x0][0x28c] ;  /* 0x0000a300ff0a7b82 */ /* 0x000e220000000800 */
[----:B------:R-:W-:Y:S01]  /*85a0*/  BSSY B1, `(.L_x_177) ;  /* 0x0000039000017945 */ /* 0x000fe20003800000 */
[----:B0-----:R-:W-:-:S13]  /*85b0*/  ISETP.LT.OR P1, PT, R10, 0x1, !P1 ;  /* 0x000000010a00780c */ /* 0x001fda0004f21670 */
[----:B------:R-:W-:Y:S05]  /*85c0*/  @P1 BRA `(.L_x_178) ;  /* 0x0000000000d81947 */ /* 0x000fea0003800000 */
[----:B------:R-:W-:Y:S02]  /*85d0*/  IMAD R18, R5, 0x80, R16 ;  /* 0x0000008005127824 */ /* 0x000fe400078e0210 */
[----:B------:R-:W-:Y:S02]  /*85e0*/  IMAD.SHL.U32 R19, R6, 0x40, RZ ;  /* 0x0000004006137824 */ /* 0x000fe400078e00ff */
[----:B------:R-:W-:Y:S02]  /*85f0*/  IMAD.MOV.U32 R20, RZ, RZ, RZ ;  /* 0x000000ffff147224 */ /* 0x000fe400078e00ff */
[----:B------:R-:W-:Y:S02]  /*8600*/  IMAD.U32 R22, RZ, RZ, UR22 ;  /* 0x00000016ff167e24 */ /* 0x000fe4000f8e00ff */
[----:B------:R-:W-:Y:S02]  /*8610*/  IMAD.MOV.U32 R5, RZ, RZ, R12 ;  /* 0x000000ffff057224 */ /* 0x000fe400078e000c */
[----:B------:R-:W-:-:S07]  /*8620*/  IMAD.MOV.U32 R6, RZ, RZ, R13 ;  /* 0x000000ffff067224 */ /* 0x000fce00078e000d */
.L_x_182:
[----:B------:R-:W0:Y:S01]  /*8630*/  S2R R11, SR_CgaCtaId ;  /* 0x00000000000b7919 */ /* 0x000e220000008800 */
[----:B------:R-:W-:-:S04]  /*8640*/  MOV R10, 0x400 ;  /* 0x00000400000a7802 */ /* 0x000fc80000000f00 */
[----:B0-----:R-:W-:Y:S02]  /*8650*/  LEA R23, R11, R10, 0x18 ;  /* 0x0000000a0b177211 */ /* 0x001fe400078ec0ff */
[----:B------:R-:W-:Y:S01]  /*8660*/  SHF.L.U32 R10, R5, 0x1f, RZ ;  /* 0x0000001f050a7819 */ /* 0x000fe200000006ff */
[----:B------:R-:W0:Y:S02]  /*8670*/  @!P3 LDC R11, c[0x0][0x500] ;  /* 0x00014000ff0bbb82 */ /* 0x000e240000000800 */
[----:B------:R-:W-:-:S04]  /*8680*/  IMAD R21, R6, 0x8, R23 ;  /* 0x0000000806157824 */ /* 0x000fc800078e0217 */
[----:B------:R-:W1:Y:S02]  /*8690*/  SYNCS.PHASECHK.TRANS64.TRYWAIT P1, [R21+URZ+0x48], R10 ;  /* 0x0000480a150075a7 */ /* 0x000e64000802017f */
[----:B-1----:R-:W-:Y:S05]  /*86a0*/  @!P1 BRA `(.L_x_179) ;  /* 0x00000010006c9947 */ /* 0x002fea0003800000 */
.L_x_206:
[----:B-1----:R-:W-:Y:S01]  /*86b0*/  PRMT R10, R14, 0x9910, RZ ;  /* 0x000099100e0a7816 */ /* 0x002fe200000000ff */
[----:B0-----:R0:W-:Y:S03]  /*86c0*/  @!P3 SYNCS.ARRIVE.TRANS64 RZ, [R21+URZ], R11 ;  /* 0x0000000b15ffb9a7 */ /* 0x0011e6000800003f */
[----:B------:R-:W-:-:S13]  /*86d0*/  ISETP.NE.AND P1, PT, R10, 0x2, PT ;  /* 0x000000020a00780c */ /* 0x000fda0003f25270 */
[----:B0-----:R-:W-:Y:S05]  /*86e0*/  @P1 BRA `(.L_x_180) ;  /* 0x0000000000041947 */ /* 0x001fea0003800000 */
[----:B------:R-:W-:Y:S01]  /*86f0*/  BPT.TRAP 0x1 ;  /* 0x000000040000795c */ /* 0x000fe20000300000 */
.L_x_180:
[----:B------:R-:W-:Y:S05]  /*8700*/  @P0 BRA `(.L_x_181) ;  /* 0x0000000000040947 */ /* 0x000fea0003800000 */
[----:B------:R-:W-:Y:S01]  /*8710*/  BPT.TRAP 0x1 ;  /* 0x000000040000795c */ /* 0x000fe20000300000 */
.L_x_181:
[----:B------:R-:W-:Y:S01]  /*8720*/  R2UR UR15, R23 ;  /* 0x00000000170f72ca */ /* 0x000fe200000e0000 */
[C---:B------:R-:W-:Y:S01]  /*8730*/  IMAD R23, R6.reuse, 0x2000, R23 ;  /* 0x0000200006177824 */ /* 0x040fe200078e0217 */
[----:B------:R-:W-:Y:S01]  /*8740*/  R2UR UR9, R21 ;  /* 0x00000000150972ca */ /* 0x000fe200000e0000 */
[----:B------:R-:W-:Y:S01]  /*8750*/  IMAD R10, R6, 0x4000, R17 ;  /* 0x00004000060a7824 */ /* 0x000fe200078e0211 */
[----:B------:R-:W-:Y:S01]  /*8760*/  UIADD3 UR4, UP0, UR20, 0xf0, URZ ;  /* 0x000000f014047890 */ /* 0x000fe2000ff1e03f */
[----:B------:R-:W-:Y:S01]  /*8770*/  VIADD R22, R22, 0xffffffff ;  /* 0xffffffff16167836 */ /* 0x000fe20000000000 */
[----:B------:R-:W-:Y:S01]  /*8780*/  R2UR UR5, R23 ;  /* 0x00000000170572ca */ /* 0x000fe200000e0000 */
[----:B------:R-:W-:Y:S01]  /*8790*/  UIADD3 UR24, UP1, UR20, 0x1f0, URZ ;  /* 0x000001f014187890 */ /* 0x000fe2000ff3e03f */
[----:B------:R-:W-:Y:S01]  /*87a0*/  R2UR UR8, R10 ;  /* 0x000000000a0872ca */ /* 0x000fe200000e0000 */
[----:B------:R-:W-:Y:S01]  /*87b0*/  VIADD R6, R6, 0x1 ;  /* 0x0000000106067836 */ /* 0x000fe20000000000 */
[----:B------:R-:W-:Y:S01]  /*87c0*/  R2UR UR11, R19 ;  /* 0x00000000130b72ca */ /* 0x000fe200000e0000 */
[----:B------:R-:W-:Y:S01]  /*87d0*/  UIADD3.X UR25, URZ, UR21, URZ, UP1, !UPT ;  /* 0x000000153f197290 */ /* 0x000fe20008ffe43f */
[----:B------:R-:W-:Y:S01]  /*87e0*/  R2UR UR10, R20 ;  /* 0x00000000140a72ca */ /* 0x000fe200000e0000 */
[----:B------:R-:W-:Y:S01]  /*87f0*/  UMOV UR6, 0x0 ;  /* 0x0000000000067882 */ /* 0x000fe20000000000 */
[----:B------:R-:W-:Y:S01]  /*8800*/  R2UR UR12, R4 ;  /* 0x00000000040c72ca */ /* 0x000fe200000e0000 */
[----:B------:R-:W-:Y:S01]  /*8810*/  UMOV UR7, 0x10000000 ;  /* 0x1000000000077882 */ /* 0x000fe20000000000 */
[----:B------:R-:W-:Y:S01]  /*8820*/  R2UR UR19, R18 ;  /* 0x00000000121372ca */ /* 0x000fe200000e0000 */
[----:B------:R-:W-:Y:S01]  /*8830*/  UMOV UR23, 0x30000 ;  /* 0x0003000000177882 */ /* 0x000fe20000000000 */
[----:B------:R-:W-:Y:S01]  /*8840*/  ISETP.GT.AND P4, PT, R22, 0x1, PT ;  /* 0x000000011600780c */ /* 0x000fe20003f84270 */
[----:B------:R-:W-:Y:S01]  /*8850*/  UIADD3 UR14, UR5, 0x180, URZ ;  /* 0x00000180050e7890 */ /* 0x000fe2000fffe03f */
[----:B------:R-:W-:Y:S01]  /*8860*/  ISETP.NE.AND P1, PT, R6, 0x9, PT ;  /* 0x000000090600780c */ /* 0x000fe20003f25270 */
[----:B------:R-:W-:Y:S01]  /*8870*/  UIADD3.X UR5, URZ, UR21, URZ, UP0, !UPT ;  /* 0x000000153f057290 */ /* 0x000fe200087fe43f */
[----:B------:R-:W-:Y:S01]  /*8880*/  VIADD R20, R20, 0x80 ;  /* 0x0000008014147836 */ /* 0x000fe20000000000 */
[----:B------:R-:W-:Y:S01]  /*8890*/  UIADD3 UR15, UR15, 0x12180, UR8 ;  /* 0x000121800f0f7890 */ /* 0x000fe2000fffe008 */
[----:B------:R-:W-:-:S02]  /*88a0*/  SEL R10, RZ, 0x1, P1 ;  /* 0x00000001ff0a7807 */ /* 0x000fc40000800000 */
[----:B------:R-:W-:Y:S01]  /*88b0*/  UMOV UR8, UR14 ;  /* 0x0000000e00087c82 */ /* 0x000fe20008000000 */
[----:B------:R-:W-:Y:S02]  /*88c0*/  SEL R6, R6, RZ, P1 ;  /* 0x000000ff06067207 */ /* 0x000fe40000800000 */
[----:B------:R-:W-:Y:S01]  /*88d0*/  LOP3.LUT R5, R5, R10, RZ, 0x3c, !PT ;  /* 0x0000000a05057212 */ /* 0x000fe200078e3cff */
[----:B------:R0:W-:Y:S02]  /*88e0*/  UTMALDG.3D [UR8], [UR4], desc[UR6] ;  /* 0x00000608040075b4 */ /* 0x0001e40008011000 */
[----:B0-----:R-:W-:Y:S01]  /*88f0*/  UMOV UR11, UR19 ;  /* 0x00000013000b7c82 */ /* 0x001fe20008000000 */
[----:B------:R-:W-:Y:S02]  /*8900*/  UMOV UR8, UR15 ;  /* 0x0000000f00087c82 */ /* 0x000fe40008000000 */
[----:B------:R0:W-:Y:S02]  /*8910*/  UTMALDG.3D.MULTICAST [UR8], [UR24], UR23, desc[UR6] ;  /* 0x00000608180073b4 */ /* 0x0001e40008011817 */
[----:B0-----:R-:W-:Y:S05]  /*8920*/  @P4 BRA `(.L_x_182) ;  /* 0xfffffffc00404947 */ /* 0x001fea000383ffff */
.L_x_178:
[----:B------:R-:W-:Y:S05]  /*8930*/  BSYNC B1 ;  /* 0x0000000000017941 */ /* 0x000fea0003800000 */
.L_x_177:
[----:B------:R-:W-:Y:S01]  /*8940*/  LOP3.LUT P5, RZ, R15, 0xff, RZ, 0xc0, !PT ;  /* 0x000000ff0fff7812 */ /* 0x000fe200078ac0ff */
[----:B------:R-:W-:Y:S01]  /*8950*/  VIADD R6, R13, UR13 ;  /* 0x0000000d0d067c36 */ /* 0x000fe20008000000 */
[----:B------:R-:W-:Y:S01]  /*8960*/  ULDC.64 UR4, c[0x0][0x650] ;  /* 0x0001940000047ab9 */ /* 0x000fe20000000a00 */
[----:B------:R-:W-:Y:S01]  /*8970*/  IMAD.U32 R11, RZ, RZ, UR13 ;  /* 0x0000000dff0b7e24 */ /* 0x000fe2000f8e00ff */
[----:B------:R-:W-:Y:S01]  /*8980*/  UISETP.GE.U32.AND UP0, UPT, UR13, 0x9, UPT ;  /* 0x000000090d00788c */ /* 0x000fe2000bf06070 */
[----:B------:R-:W-:Y:S01]  /*8990*/  BSSY B1, `(.L_x_183) ;  /* 0x000006c000017945 */ /* 0x000fe20003800000 */
[----:B------:R-:W-:Y:S02]  /*89a0*/  ISETP.GT.U32.AND P1, PT, R6, 0x8, PT ;  /* 0x000000080600780c */ /* 0x000fe40003f24070 */
[----:B------:R-:W-:Y:S02]  /*89b0*/  PRMT R15, RZ, 0x7610, R15 ;  /* 0x00007610ff0f7816 */ /* 0x000fe4000000000f */
[----:B------:R-:W-:-:S02]  /*89c0*/  ISETP.LT.U32.AND P1, PT, R11, 0x9, P1 ;  /* 0x000000090b00780c */ /* 0x000fc40000f21070 */
[----:B------:R-:W-:Y:S01]  /*89d0*/  PLOP3.LUT P4, PT, PT, PT, UP0, 0x80, 0x0 ;  /* 0x000000000000781c */ /* 0x000fe20003f8f008 */
[----:B------:R-:W0:Y:S01]  /*89e0*/  @P5 S2R R5, SR_CgaCtaId ;  /* 0x0000000000055919 */ /* 0x000e220000008800 */
[----:B------:R-:W-:-:S04]  /*89f0*/  @P5 MOV R4, 0x400 ;  /* 0x0000040000045802 */ /* 0x000fc80000000f00 */
[----:B0-----:R-:W-:Y:S01]  /*8a00*/  @P5 LEA R10, R5, R4, 0x18 ;  /* 0x00000004050a5211 */ /* 0x001fe200078ec0ff */
[----:B------:R-:W-:-:S03]  /*8a10*/  IMAD.WIDE.U32 R4, R6, 0x38e38e39, RZ ;  /* 0x38e38e3906047825 */ /* 0x000fc600078e00ff */
[----:B------:R0:W-:Y:S01]  /*8a20*/  @P5 SYNCS.ARRIVE.TRANS64.A1T0 RZ, [R10+URZ+0xc8], RZ ;  /* 0x0000c8ff0aff59a7 */ /* 0x0001e2000810003f */
[----:B------:R-:W-:Y:S01]  /*8a30*/  IADD3 R2, P5, R2, R8, RZ ;  /* 0x0000000802027210 */ /* 0x000fe20007fbe0ff */
[----:B------:R-:W-:Y:S01]  /*8a40*/  IMAD.MOV.U32 R4, RZ, RZ, -0x1 ;  /* 0xffffffffff047424 */ /* 0x000fe200078e00ff */
[----:B------:R-:W-:Y:S02]  /*8a50*/  SHF.R.U32.HI R11, RZ, 0x1, R5 ;  /* 0x00000001ff0b7819 */ /* 0x000fe40000011605 */
[----:B------:R-:W-:Y:S01]  /*8a60*/  SEL R5, RZ, 0x1, !P1 ;  /* 0x00000001ff057807 */ /* 0x000fe20004800000 */
[----:B------:R-:W-:Y:S01]  /*8a70*/  IMAD.X R3, R3, 0x1, R0, P5 ;  /* 0x0000000103037824 */ /* 0x000fe200028e0600 */
[----:B------:R-:W-:Y:S01]  /*8a80*/  ISETP.GE.U32.AND P1, PT, R2, UR4, PT ;  /* 0x0000000402007c0c */ /* 0x000fe2000bf26070 */
[----:B------:R-:W-:Y:S01]  /*8a90*/  IMAD R13, R11, -0x9, R6 ;  /* 0xfffffff70b0d7824 */ /* 0x000fe200078e0206 */
[----:B------:R-:W-:Y:S01]  /*8aa0*/  LOP3.LUT R12, R12, R5, RZ, 0x3c, !PT ;  /* 0x000000050c0c7212 */ /* 0x000fe200078e3cff */
[----:B------:R-:W-:Y:S01]  /*8ab0*/  IMAD.MOV.U32 R6, RZ, RZ, -0x1 ;  /* 0xffffffffff067424 */ /* 0x000fe200078e00ff */
[----:B------:R-:W-:Y:S01]  /*8ac0*/  ISETP.GE.U32.AND.EX P1, PT, R3, UR5, PT, P1 ;  /* 0x0000000503007c0c */ /* 0x000fe2000bf26110 */
[----:B------:R-:W-:Y:S01]  /*8ad0*/  IMAD.MOV.U32 R5, RZ, RZ, -0x1 ;  /* 0xffffffffff057424 */ /* 0x000fe200078e00ff */
[----:B------:R-:W-:-:S02]  /*8ae0*/  @P4 LOP3.LUT R12, R12, 0x1, R11, 0x78, !PT ;  /* 0x000000010c0c4812 */ /* 0x000fc400078e780b */
[----:B0-----:R-:W-:-:S09]  /*8af0*/  PRMT R10, RZ, 0x7610, R10 ;  /* 0x00007610ff0a7816 */ /* 0x001fd2000000000a */
[----:B------:R-:W-:Y:S05]  /*8b00*/  @P1 BRA `(.L_x_184) ;  /* 0x0000000400501947 */ /* 0x000fea0003800000 */
[----:B------:R-:W0:Y:S01]  /*8b10*/  S2R R6, SR_CTAID.X ;  /* 0x0000000000067919 */ /* 0x000e220000002500 */
[----:B------:R-:W-:Y:S01]  /*8b20*/  ULDC.64 UR4, c[0x0][0x628] ;  /* 0x00018a0000047ab9 */ /* 0x000fe20000000a00 */
[----:B------:R-:W-:Y:S01]  /*8b30*/  ULDC UR7, c[0x0][0x630] ;  /* 0x00018c0000077ab9 */ /* 0x000fe20000000800 */
[----:B------:R-:W-:Y:S01]  /*8b40*/  ISETP.NE.U32.AND P1, PT, RZ, UR4, PT ;  /* 0x00000004ff007c0c */ /* 0x000fe2000bf25070 */
[----:B------:R-:W1:Y:S01]  /*8b50*/  S2R R19, SR_CTAID.Y ;  /* 0x0000000000137919 */ /* 0x000e620000002600 */
[----:B------:R-:W-:Y:S01]  /*8b60*/  ULDC UR8, c[0x0][0x150] ;  /* 0x0000540000087ab9 */ /* 0x000fe20000000800 */
[----:B------:R-:W-:Y:S01]  /*8b70*/  IMAD.MOV.U32 R4, RZ, RZ, R2 ;  /* 0x000000ffff047224 */ /* 0x000fe200078e0002 */
[----:B------:R-:W-:Y:S01]  /*8b80*/  ISETP.NE.AND.EX P1, PT, RZ, UR5, PT, P1 ;  /* 0x00000005ff007c0c */ /* 0x000fe2000bf25310 */
[----:B------:R-:W-:Y:S01]  /*8b90*/  IMAD.MOV.U32 R5, RZ, RZ, R3 ;  /* 0x000000ffff057224 */ /* 0x000fe200078e0003 */
[----:B0-----:R-:W-:-:S11]  /*8ba0*/  I2FP.F32.U32 R20, R6 ;  /* 0x0000000600147245 */ /* 0x001fd60000201000 */
[----:B------:R-:W-:Y:S05]  /*8bb0*/  @!P1 BRA `(.L_x_185) ;  /* 0x0000000000289947 */ /* 0x000fea0003800000 */
[----:B------:R-:W-:Y:S02]  /*8bc0*/  ULDC UR6, c[0x0][0x634] ;  /* 0x00018d0000067ab9 */ /* 0x000fe40000000800 */
[----:B------:R-:W-:-:S05]  /*8bd0*/  IADD3 R5, P1, R2, UR6, RZ ;  /* 0x0000000602057c10 */ /* 0x000fca000ff3e0ff */
[----:B------:R-:W-:-:S04]  /*8be0*/  IMAD.X R21, RZ, RZ, R3, P1 ;  /* 0x000000ffff157224 */ /* 0x000fc800008e0603 */
[----:B------:R-:W-:-:S04]  /*8bf0*/  IMAD.WIDE.U32 R10, R21, UR4, RZ ;  /* 0x00000004150a7c25 */ /* 0x000fc8000f8e00ff */
[----:B------:R-:W-:-:S04]  /*8c00*/  IMAD.WIDE.U32 R10, P1, R5, UR5, R10 ;  /* 0x00000005050a7c25 */ /* 0x000fc8000f82000a */
[----:B------:R-:W-:-:S04]  /*8c10*/  IMAD.WIDE.U32 R4, R5, UR4, RZ ;  /* 0x0000000405047c25 */ /* 0x000fc8000f8e00ff */
[----:B------:R-:W-:Y:S01]  /*8c20*/  IMAD.MOV.U32 R4, RZ, RZ, R11 ;  /* 0x000000ffff047224 */ /* 0x000fe200078e000b */
[----:B------:R-:W-:Y:S01]  /*8c30*/  IADD3 RZ, P4, R5, R10, RZ ;  /* 0x0000000a05ff7210 */ /* 0x000fe20007f9e0ff */
[----:B------:R-:W-:-:S04]  /*8c40*/  IMAD.X R5, RZ, RZ, RZ, P1 ;  /* 0x000000ffff057224 */ /* 0x000fc800008e06ff */
[----:B------:R-:W-:-:S08]  /*8c50*/  IMAD.WIDE.U32.X R4, R21, UR5, R4, P4 ;  /* 0x0000000515047c25 */ /* 0x000fd0000a0e0404 */
.L_x_185:
[--C-:B------:R-:W-:Y:S01]  /*8c60*/  SHF.R.U64 R18, R4, UR7, R5.reuse ;  /* 0x0000000704127c19 */ /* 0x100fe20008001205 */
[----:B------:R-:W-:Y:S01]  /*8c70*/  FMUL R20, R20, UR8 ;  /* 0x0000000814147c20 */ /* 0x000fe20008400000 */
[----:B------:R-:W0:Y:S01]  /*8c80*/  LDC R21, c[0x0][0x144] ;  /* 0x00005100ff157b82 */ /* 0x000e220000000800 */
[----:B-1----:R-:W-:Y:S01]  /*8c90*/  I2FP.F32.U32 R10, R19 ;  /* 0x00000013000a7245 */ /* 0x002fe20000201000 */
[----:B------:R-:W-:Y:S01]  /*8ca0*/  ULDC UR6, c[0x0][0x154] ;  /* 0x0000550000067ab9 */ /* 0x000fe20000000800 */
[----:B------:R-:W-:Y:S01]  /*8cb0*/  SHF.R.U32.HI R4, RZ, UR7, R5 ;  /* 0x00000007ff047c19 */ /* 0x000fe20008011605 */
[----:B------:R-:W-:Y:S01]  /*8cc0*/  ULDC.64 UR4, c[0x0][0x620] ;  /* 0x0001880000047ab9 */ /* 0x000fe20000000a00 */
[----:B------:R-:W-:Y:S01]  /*8cd0*/  IADD3 R5, P1, RZ, -R18, RZ ;  /* 0x80000012ff057210 */ /* 0x000fe20007f3e0ff */
[----:B------:R-:W1:Y:S01]  /*8ce0*/  F2I.U32.TRUNC.NTZ R20, R20 ;  /* 0x0000001400147305 */ /* 0x000e62000020f000 */
[----:B------:R-:W-:Y:S01]  /*8cf0*/  FMUL R10, R10, UR6 ;  /* 0x000000060a0a7c20 */ /* 0x000fe20008400000 */
[----:B------:R-:W2:Y:S01]  /*8d00*/  LDC R22, c[0x0][0x148] ;  /* 0x00005200ff167b82 */ /* 0x000ea20000000800 */
[----:B------:R-:W-:Y:S01]  /*8d10*/  ULDC.64 UR6, c[0x0][0x640] ;  /* 0x0001900000067ab9 */ /* 0x000fe20000000a00 */
[----:B------:R-:W-:Y:S01]  /*8d20*/  IMAD.X R4, RZ, RZ, ~R4, P1 ;  /* 0x000000ffff047224 */ /* 0x000fe200008e0e04 */
[----:B------:R-:W-:-:S03]  /*8d30*/  ISETP.NE.U32.AND P1, PT, RZ, UR6, PT ;  /* 0x00000006ff007c0c */ /* 0x000fc6000bf25070 */
[----:B------:R-:W-:Y:S01]  /*8d40*/  IMAD R4, R4, UR4, RZ ;  /* 0x0000000404047c24 */ /* 0x000fe2000f8e02ff */
[----:B------:R-:W3:Y:S01]  /*8d50*/  F2I.U32.TRUNC.NTZ R10, R10 ;  /* 0x0000000a000a7305 */ /* 0x000ee2000020f000 */
[----:B------:R-:W-:Y:S02]  /*8d60*/  ISETP.NE.AND.EX P1, PT, RZ, UR7, PT, P1 ;  /* 0x00000007ff007c0c */ /* 0x000fe4000bf25310 */
[C---:B------:R-:W-:Y:S02]  /*8d70*/  IMAD R11, R5.reuse, UR5, R4 ;  /* 0x00000005050b7c24 */ /* 0x040fe4000f8e0204 */
[----:B------:R-:W-:Y:S01]  /*8d80*/  IMAD.WIDE.U32 R4, R5, UR4, R2 ;  /* 0x0000000405047c25 */ /* 0x000fe2000f8e0002 */
[----:B------:R-:W-:-:S03]  /*8d90*/  ULDC UR4, c[0x0][0x618] ;  /* 0x0001860000047ab9 */ /* 0x000fc60000000800 */
[----:B-1----:R-:W-:Y:S02]  /*8da0*/  IMAD.MOV R20, RZ, RZ, -R20 ;  /* 0x000000ffff147224 */ /* 0x002fe400078e0a14 */
[----:B------:R-:W-:Y:S02]  /*8db0*/  IMAD.IADD R5, R5, 0x1, R11 ;  /* 0x0000000105057824 */ /* 0x000fe400078e020b */
[----:B0-----:R-:W-:-:S03]  /*8dc0*/  IMAD R6, R21, R20, R6 ;  /* 0x0000001415067224 */ /* 0x001fc600078e0206 */
[--C-:B------:R-:W-:Y:S01]  /*8dd0*/  SHF.R.U64 R20, R4, UR4, R5.reuse ;  /* 0x0000000404147c19 */ /* 0x100fe20008001205 */
[----:B---3--:R-:W-:Y:S01]  /*8de0*/  IMAD.MOV R4, RZ, RZ, -R10 ;  /* 0x000000ffff047224 */ /* 0x008fe200078e0a0a */
[----:B------:R-:W-:Y:S01]  /*8df0*/  SHF.R.U32.HI R5, RZ, UR4, R5 ;  /* 0x00000004ff057c19 */ /* 0x000fe20008011605 */
[----:B------:R-:W-:Y:S02]  /*8e00*/  ULDC UR4, c[0x0][0x608] ;  /* 0x0001820000047ab9 */ /* 0x000fe40000000800 */
[----:B--2---:R-:W-:Y:S01]  /*8e10*/  @P2 IMAD R6, R22, R4, R19 ;  /* 0x0000000416062224 */ /* 0x004fe200078e0213 */
[--C-:B------:R-:W-:Y:S02]  /*8e20*/  SHF.R.U64 R22, R20, UR4, R5.reuse ;  /* 0x0000000414167c19 */ /* 0x100fe40008001205 */
[----:B------:R-:W-:Y:S01]  /*8e30*/  SHF.R.U32.HI R5, RZ, UR4, R5 ;  /* 0x00000004ff057c19 */ /* 0x000fe20008011605 */
[----:B------:R-:W-:-:S03]  /*8e40*/  ULDC UR4, c[0x0][0x658] ;  /* 0x0001960000047ab9 */ /* 0x000fc60000000800 */
[--C-:B------:R-:W-:Y:S02]  /*8e50*/  SHF.R.U64 R19, R22, UR4, R5.reuse ;  /* 0x0000000416137c19 */ /* 0x100fe40008001205 */
[----:B------:R-:W-:-:S03]  /*8e60*/  SHF.R.U32.HI R21, RZ, UR4, R5 ;  /* 0x00000004ff157c19 */ /* 0x000fc60008011605 */
[----:B------:R-:W-:Y:S02]  /*8e70*/  IMAD.MOV.U32 R10, RZ, RZ, R19 ;  /* 0x000000ffff0a7224 */ /* 0x000fe400078e0013 */
[----:B------:R-:W-:Y:S01]  /*8e80*/  IMAD.MOV.U32 R5, RZ, RZ, R21 ;  /* 0x000000ffff057224 */ /* 0x000fe200078e0015 */
[----:B------:R-:W-:Y:S06]  /*8e90*/  @!P1 BRA `(.L_x_186) ;  /* 0x00000000002c9947 */ /* 0x000fec0003800000 */
        /* <DEDUP_REMOVED lines=9> */
[----:B------:R-:W-:-:S04]  /*8f30*/  IMAD.WIDE.U32.X R4, R21, UR7, R4, P4 ;  /* 0x0000000715047c25 */ /* 0x000fc8000a0e0404 */
[----:B------:R-:W-:-:S07]  /*8f40*/  IMAD.MOV.U32 R10, RZ, RZ, R4 ;  /* 0x000000ffff0a7224 */ /* 0x000fce00078e0004 */
.L_x_186:
[----:B------:R-:W-:Y:S01]  /*8f50*/  ULDC UR4, c[0x0][0x648] ;  /* 0x0001920000047ab9 */ /* 0x000fe20000000800 */
[----:B------:R-:W-:Y:S01]  /*8f60*/  LOP3.LUT R4, R22, UR17, RZ, 0xc0, !PT ;  /* 0x0000001116047c12 */ /* 0x000fe2000f8ec0ff */
[----:B------:R-:W-:Y:S01]  /*8f70*/  ULDC UR5, c[0x0][0x610] ;  /* 0x0001840000057ab9 */ /* 0x000fe20000000800 */
[----:B------:R-:W-:Y:S01]  /*8f80*/  SHF.R.U64 R5, R10, UR4, R5 ;  /* 0x000000040a057c19 */ /* 0x000fe20008001205 */
[----:B------:R-:W-:Y:S01]  /*8f90*/  ULDC UR4, c[0x0][0x638] ;  /* 0x00018e0000047ab9 */ /* 0x000fe20000000800 */
[----:B------:R-:W-:-:S03]  /*8fa0*/  LOP3.LUT R20, R20, UR16, RZ, 0xc0, !PT ;  /* 0x0000001014147c12 */ /* 0x000fc6000f8ec0ff */
[----:B------:R-:W-:Y:S02]  /*8fb0*/  IMAD.MOV R10, RZ, RZ, -R5 ;  /* 0x000000ffff0a7224 */ /* 0x000fe400078e0a05 */
[----:B------:R-:W-:Y:S02]  /*8fc0*/  IMAD R5, R5, UR18, R4 ;  /* 0x0000001205057c24 */ /* 0x000fe4000f8e0204 */
[----:B------:R-:W-:Y:S01]  /*8fd0*/  IMAD R19, R10, UR4, R19 ;  /* 0x000000040a137c24 */ /* 0x000fe2000f8e0213 */
[----:B------:R-:W-:Y:S01]  /*8fe0*/  ULDC UR4, c[0x0][0x600] ;  /* 0x0001800000047ab9 */ /* 0x000fe20000000800 */
[----:B------:R-:W-:Y:S02]  /*8ff0*/  IMAD R6, R5, UR5, R6 ;  /* 0x0000000505067c24 */ /* 0x000fe4000f8e0206 */
[----:B------:R-:W-:Y:S02]  /*9000*/  IMAD R19, R19, UR4, R20 ;  /* 0x0000000413137c24 */ /* 0x000fe4000f8e0214 */
[----:B------:R-:W-:-:S02]  /*9010*/  IMAD.MOV.U32 R10, RZ, RZ, 0x1 ;  /* 0x00000001ff0a7424 */ /* 0x000fc400078e00ff */
[----:B------:R-:W-:Y:S01]  /*9020*/  IMAD.MOV.U32 R4, RZ, RZ, R18 ;  /* 0x000000ffff047224 */ /* 0x000fe200078e0012 */
[----:B------:R-:W-:Y:S02]  /*9030*/  SEL R5, R19, R6, !P2 ;  /* 0x0000000613057207 */ /* 0x000fe40005000000 */
[----:B------:R-:W-:-:S07]  /*9040*/  SEL R6, R6, R19, !P2 ;  /* 0x0000001306067207 */ /* 0x000fce0005000000 */
.L_x_184:
[----:B------:R-:W-:Y:S05]  /*9050*/  BSYNC B1 ;  /* 0x0000000000017941 */ /* 0x000fea0003800000 */
.L_x_183:
[----:B------:R-:W-:-:S13]  /*9060*/  LOP3.LUT P1, RZ, R10, 0xff, RZ, 0xc0, !PT ;  /* 0x000000ff0aff7812 */ /* 0x000fda000782c0ff */
[----:B------:R-:W-:Y:S05]  /*9070*/  @P1 BRA `(.L_x_187) ;  /* 0xfffffff400381947 */ /* 0x000fea000383ffff */
[----:B------:R-:W-:Y:S05]  /*9080*/  BSYNC B0 ;  /* 0x0000000000007941 */ /* 0x000fea0003800000 */
.L_x_175:
[----:B------:R-:W-:-:S03]  /*9090*/  UMOV UR4, 0xffffffff ;  /* 0xffffffff00047882 */ /* 0x000fc60000000000 */
[----:B------:R-:W-:Y:S05]  /*90a0*/  BRA.DIV UR4, `(.L_x_188) ;  /* 0x0000000a04007947 */ /* 0x000fea000b800000 */
[----:B------:R-:W-:-:S13]  /*90b0*/  ELECT P0, URZ, PT ;  /* 0x00000000003f782f */ /* 0x000fda0003800000 */
.L_x_209:
[----:B------:R-:W-:Y:S04]  /*90c0*/  BSSY B0, `(.L_x_189) ;  /* 0x0000058000007945 */ /* 0x000fe80003800000 */
[----:B------:R-:W-:Y:S05]  /*90d0*/  @!P0 BRA `(.L_x_190) ;  /* 0x0000000400588947 */ /* 0x000fea0003800000 */
[----:B------:R-:W-:-:S04]  /*90e0*/  LOP3.LUT R7, R7, 0x2, RZ, 0xfc, !PT ;  /* 0x0000000207077812 */ /* 0x000fc800078efcff */
[----:B------:R-:W-:-:S13]  /*90f0*/  ISETP.NE.AND P0, PT, R7, 0x3, PT ;  /* 0x000000030700780c */ /* 0x000fda0003f05270 */
[----:B------:R-:W-:Y:S05]  /*9100*/  @!P0 BRA `(.L_x_191) ;  /* 0x0000000000048947 */ /* 0x000fea0003800000 */
[----:B------:R-:W-:Y:S01]  /*9110*/  BPT.TRAP 0x1 ;  /* 0x000000040000795c */ /* 0x000fe20000300000 */
.L_x_191:
[----:B------:R-:W0:Y:S01]  /*9120*/  S2R R3, SR_CgaCtaId ;  /* 0x0000000000037919 */ /* 0x000e220000008800 */
[----:B------:R-:W-:Y:S02]  /*9130*/  MOV R0, 0x400 ;  /* 0x0000040000007802 */ /* 0x000fe40000000f00 */
[----:B------:R-:W-:Y:S02]  /*9140*/  SHF.L.U32 R2, R12, 0x1f, RZ ;  /* 0x0000001f0c027819 */ /* 0x000fe400000006ff */
[----:B0-----:R-:W-:-:S05]  /*9150*/  LEA R0, R3, R0, 0x18 ;  /* 0x0000000003007211 */ /* 0x001fca00078ec0ff */
[----:B------:R-:W-:-:S04]  /*9160*/  VIADD R0, R0, 0x48 ;  /* 0x0000004800007836 */ /* 0x000fc80000000000 */
[C---:B------:R-:W-:Y:S02]  /*9170*/  IMAD R5, R13.reuse, 0x8, R0 ;  /* 0x000000080d057824 */ /* 0x040fe400078e0200 */
[----:B------:R-:W-:Y:S02]  /*9180*/  VIADD R13, R13, 0x1 ;  /* 0x000000010d0d7836 */ /* 0x000fe40000000000 */
[----:B------:R-:W0:Y:S03]  /*9190*/  SYNCS.PHASECHK.TRANS64.TRYWAIT P0, [R5+URZ], R2 ;  /* 0x00000002050075a7 */ /* 0x000e26000800017f */
[----:B------:R-:W-:-:S04]  /*91a0*/  ISETP.NE.AND P1, PT, R13, 0x9, PT ;  /* 0x000000090d00780c */ /* 0x000fc80003f25270 */
[----:B------:R-:W-:Y:S02]  /*91b0*/  SEL R3, RZ, 0x1, P1 ;  /* 0x00000001ff037807 */ /* 0x000fe40000800000 */
[----:B------:R-:W-:Y:S02]  /*91c0*/  SEL R13, R13, RZ, P1 ;  /* 0x000000ff0d0d7207 */ /* 0x000fe40000800000 */
[----:B------:R-:W-:-:S03]  /*91d0*/  LOP3.LUT R12, R12, R3, RZ, 0x3c, !PT ;  /* 0x000000030c0c7212 */ /* 0x000fc600078e3cff */
[----:B------:R-:W-:Y:S01]  /*91e0*/  IMAD R7, R13, 0x8, R0 ;  /* 0x000000080d077824 */ /* 0x000fe200078e0200 */
[----:B------:R-:W-:Y:S01]  /*91f0*/  SHF.L.U32 R4, R12, 0x1f, RZ ;  /* 0x0000001f0c047819 */ /* 0x000fe200000006ff */
[----:B0-----:R-:W-:Y:S06]  /*9200*/  @!P0 BRA `(.L_x_192) ;  /* 0x0000000400cc8947 */ /* 0x001fec0003800000 */
.L_x_210:
[----:B------:R-:W1:Y:S01]  /*9210*/  SYNCS.PHASECHK.TRANS64.TRYWAIT P0, [R7+URZ], R4 ;  /* 0x00000004070075a7 */ /* 0x000e62000800017f */
[----:B0-----:R-:W-:-:S05]  /*9220*/  VIADD R2, R13, 0x1 ;  /* 0x000000010d027836 */ /* 0x001fca0000000000 */
[----:B------:R-:W-:-:S04]  /*9230*/  ISETP.NE.AND P1, PT, R2, 0x9, PT ;  /* 0x000000090200780c */ /* 0x000fc80003f25270 */
[----:B------:R-:W-:Y:S02]  /*9240*/  SEL R3, RZ, 0x1, P1 ;  /* 0x00000001ff037807 */ /* 0x000fe40000800000 */
[----:B------:R-:W-:Y:S02]  /*9250*/  SEL R9, R2, RZ, P1 ;  /* 0x000000ff02097207 */ /* 0x000fe40000800000 */
[----:B------:R-:W-:-:S03]  /*9260*/  LOP3.LUT R12, R12, R3, RZ, 0x3c, !PT ;  /* 0x000000030c0c7212 */ /* 0x000fc600078e3cff */
[----:B------:R-:W-:Y:S01]  /*9270*/  IMAD R6, R9, 0x8, R0 ;  /* 0x0000000809067824 */ /* 0x000fe200078e0200 */
[----:B------:R-:W-:Y:S01]  /*9280*/  SHF.L.U32 R5, R12, 0x1f, RZ ;  /* 0x0000001f0c057819 */ /* 0x000fe200000006ff */
[----:B-1----:R-:W-:Y:S06]  /*9290*/  @!P0 BRA `(.L_x_193) ;  /* 0x0000000400bc8947 */ /* 0x002fec0003800000 */
.L_x_211:
[----:B------:R-:W1:Y:S01]  /*92a0*/  SYNCS.PHASECHK.TRANS64.TRYWAIT P0, [R6+URZ], R5 ;  /* 0x00000005060075a7 */ /* 0x000e62000800017f */
[----:B------:R-:W-:-:S05]  /*92b0*/  VIADD R2, R9, 0x1 ;  /* 0x0000000109027836 */ /* 0x000fca0000000000 */
[----:B------:R-:W-:-:S04]  /*92c0*/  ISETP.NE.AND P1, PT, R2, 0x9, PT ;  /* 0x000000090200780c */ /* 0x000fc80003f25270 */
[----:B------:R-:W-:Y:S02]  /*92d0*/  SEL R3, RZ, 0x1, P1 ;  /* 0x00000001ff037807 */ /* 0x000fe40000800000 */
[----:B0-----:R-:W-:Y:S02]  /*92e0*/  SEL R7, R2, RZ, P1 ;  /* 0x000000ff02077207 */ /* 0x001fe40000800000 */
[----:B------:R-:W-:-:S03]  /*92f0*/  LOP3.LUT R12, R12, R3, RZ, 0x3c, !PT ;  /* 0x000000030c0c7212 */ /* 0x000fc600078e3cff */
[----:B------:R-:W-:Y:S01]  /*9300*/  IMAD R9, R7, 0x8, R0 ;  /* 0x0000000807097824 */ /* 0x000fe200078e0200 */
[----:B------:R-:W-:Y:S01]  /*9310*/  SHF.L.U32 R4, R12, 0x1f, RZ ;  /* 0x0000001f0c047819 */ /* 0x000fe200000006ff */
[----:B-1----:R-:W-:Y:S06]  /*9320*/  @!P0 BRA `(.L_x_194) ;  /* 0x0000000400ac8947 */ /* 0x002fec0003800000 */
.L_x_212:
[----:B------:R-:W1:Y:S01]  /*9330*/  SYNCS.PHASECHK.TRANS64.TRYWAIT P0, [R9+URZ], R4 ;  /* 0x00000004090075a7 */ /* 0x000e62000800017f */
[----:B------:R-:W-:-:S05]  /*9340*/  VIADD R2, R7, 0x1 ;  /* 0x0000000107027836 */ /* 0x000fca0000000000 */
[----:B------:R-:W-:-:S04]  /*9350*/  ISETP.NE.AND P1, PT, R2, 0x9, PT ;  /* 0x000000090200780c */ /* 0x000fc80003f25270 */
[----:B------:R-:W-:Y:S02]  /*9360*/  SEL R3, RZ, 0x1, P1 ;  /* 0x00000001ff037807 */ /* 0x000fe40000800000 */
[----:B------:R-:W-:Y:S02]  /*9370*/  SEL R7, R2, RZ, P1 ;  /* 0x000000ff02077207 */ /* 0x000fe40000800000 */
[----:B------:R-:W-:-:S03]  /*9380*/  LOP3.LUT R12, R12, R3, RZ, 0x3c, !PT ;  /* 0x000000030c0c7212 */ /* 0x000fc600078e3cff */
[----:B0-----:R-:W-:Y:S01]  /*9390*/  IMAD R6, R7, 0x8, R0 ;  /* 0x0000000807067824 */ /* 0x001fe200078e0200 */
[----:B------:R-:W-:Y:S01]  /*93a0*/  SHF.L.U32 R5, R12, 0x1f, RZ ;  /* 0x0000001f0c057819 */ /* 0x000fe200000006ff */
[----:B-1----:R-:W-:Y:S06]  /*93b0*/  @!P0 BRA `(.L_x_195) ;  /* 0x00000004009c8947 */ /* 0x002fec0003800000 */
.L_x_213:
        /* <DEDUP_REMOVED lines=9> */
.L_x_214:
[----:B------:R-:W1:Y:S01]  /*9450*/  SYNCS.PHASECHK.TRANS64.TRYWAIT P0, [R9+URZ], R4 ;  /* 0x00000004090075a7 */ /* 0x000e62000800017f */
[----:B------:R-:W-:-:S05]  /*9460*/  VIADD R2, R7, 0x1 ;  /* 0x0000000107027836 */ /* 0x000fca0000000000 */
[----:B------:R-:W-:-:S04]  /*9470*/  ISETP.NE.AND P1, PT, R2, 0x9, PT ;  /* 0x000000090200780c */ /* 0x000fc80003f25270 */
[----:B------:R-:W-:Y:S02]  /*9480*/  SEL R3, RZ, 0x1, P1 ;  /* 0x00000001ff037807 */ /* 0x000fe40000800000 */
[----:B------:R-:W-:Y:S02]  /*9490*/  SEL R7, R2, RZ, P1 ;  /* 0x000000ff02077207 */ /* 0x000fe40000800000 */
[----:B------:R-:W-:-:S03]  /*94a0*/  LOP3.LUT R12, R12, R3, RZ, 0x3c, !PT ;  /* 0x000000030c0c7212 */ /* 0x000fc600078e3cff */
[----:B------:R-:W-:Y:S01]  /*94b0*/  IMAD R8, R7, 0x8, R0 ;  /* 0x0000000807087824 */ /* 0x000fe200078e0200 */
[----:B0-----:R-:W-:Y:S01]  /*94c0*/  SHF.L.U32 R5, R12, 0x1f, RZ ;  /* 0x0000001f0c057819 */ /* 0x001fe200000006ff */
[----:B-1----:R-:W-:Y:S06]  /*94d0*/  @!P0 BRA `(.L_x_197) ;  /* 0x00000004007c8947 */ /* 0x002fec0003800000 */
.L_x_215:
[----:B------:R-:W1:Y:S01]  /*94e0*/  SYNCS.PHASECHK.TRANS64.TRYWAIT P0, [R8+URZ], R5 ;  /* 0x00000005080075a7 */ /* 0x000e62000800017f */
[----:B------:R-:W-:-:S05]  /*94f0*/  VIADD R2, R7, 0x1 ;  /* 0x0000000107027836 */ /* 0x000fca0000000000 */
[----:B------:R-:W-:-:S04]  /*9500*/  ISETP.NE.AND P1, PT, R2, 0x9, PT ;  /* 0x000000090200780c */ /* 0x000fc80003f25270 */
[----:B------:R-:W-:Y:S02]  /*9510*/  SEL R3, RZ, 0x1, P1 ;  /* 0x00000001ff037807 */ /* 0x000fe40000800000 */
[----:B------:R-:W-:Y:S02]  /*9520*/  SEL R7, R2, RZ, P1 ;  /* 0x000000ff02077207 */ /* 0x000fe40000800000 */
[----:B0-----:R-:W-:-:S03]  /*9530*/  LOP3.LUT R9, R12, R3, RZ, 0x3c, !PT ;  /* 0x000000030c097212 */ /* 0x001fc600078e3cff */
[----:B------:R-:W-:Y:S01]  /*9540*/  IMAD R11, R7, 0x8, R0 ;  /* 0x00000008070b7824 */ /* 0x000fe200078e0200 */
[----:B------:R-:W-:Y:S01]  /*9550*/  SHF.L.U32 R6, R9, 0x1f, RZ ;  /* 0x0000001f09067819 */ /* 0x000fe200000006ff */
[----:B-1----:R-:W-:Y:S06]  /*9560*/  @!P0 BRA `(.L_x_198) ;  /* 0x00000004006c8947 */ /* 0x002fec0003800000 */
.L_x_216:
[----:B------:R-:W1:Y:S01]  /*9570*/  SYNCS.PHASECHK.TRANS64.TRYWAIT P0, [R11+URZ], R6 ;  /* 0x000000060b0075a7 */ /* 0x000e62000800017f */
[----:B------:R-:W-:-:S05]  /*9580*/  VIADD R2, R7, 0x1 ;  /* 0x0000000107027836 */ /* 0x000fca0000000000 */
[----:B------:R-:W-:-:S04]  /*9590*/  ISETP.NE.AND P1, PT, R2, 0x9, PT ;  /* 0x000000090200780c */ /* 0x000fc80003f25270 */
[----:B------:R-:W-:Y:S02]  /*95a0*/  SEL R4, RZ, 0x1, P1 ;  /* 0x00000001ff047807 */ /* 0x000fe40000800000 */
[----:B------:R-:W-:Y:S02]  /*95b0*/  SEL R3, R2, RZ, P1 ;  /* 0x000000ff02037207 */ /* 0x000fe40000800000 */
[----:B------:R-:W-:Y:S01]  /*95c0*/  LOP3.LUT R4, R9, R4, RZ, 0x3c, !PT ;  /* 0x0000000409047212 */ /* 0x000fe200078e3cff */
[----:B-1----:R-:W-:Y:S06]  /*95d0*/  @!P0 BRA `(.L_x_199) ;  /* 0x0000000400648947 */ /* 0x002fec0003800000 */
.L_x_217:
[----:B------:R-:W-:Y:S01]  /*95e0*/  IMAD R3, R3, 0x8, R0 ;  /* 0x0000000803037824 */ /* 0x000fe200078e0200 */
[----:B------:R-:W-:-:S07]  /*95f0*/  SHF.L.U32 R0, R4, 0x1f, RZ ;  /* 0x0000001f04007819 */ /* 0x000fce00000006ff */
.L_x_200:
[----:B--2---:R2:W3:Y:S02]  /*9600*/  SYNCS.PHASECHK.TRANS64.TRYWAIT P0, [R3+URZ], R0 ;  /* 0x00000000030075a7 */ /* 0x0044e4000800017f */
[----:B---3--:R-:W-:Y:S05]  /*9610*/  @!P0 NANOSLEEP.SYNCS 0x989680 ;  /* 0x009896800000895d */ /* 0x008fea0003900000 */
[----:B------:R-:W3:Y:S02]  /*9620*/  @!P0 SYNCS.PHASECHK.TRANS64 P0, [R3+URZ], R0 ;  /* 0x00000000030085a7 */ /* 0x000ee4000800007f */
[----:B---3--:R-:W-:Y:S05]  /*9630*/  @!P0 BRA `(.L_x_200) ;  /* 0xfffffffc00f08947 */ /* 0x008fea000383ffff */
.L_x_190:
[----:B------:R-:W-:Y:S05]  /*9640*/  BSYNC B0 ;  /* 0x0000000000007941 */ /* 0x000fea0003800000 */
.L_x_189:
[----:B------:R-:W-:Y:S05]  /*9650*/  EXIT ;  /* 0x000000000000794d */ /* 0x000fea0003800000 */
.L_x_20:
[----:B0-----:R-:W-:-:S04]  /*9660*/  IMAD.U32 R19, RZ, RZ, UR11 ;  /* 0x0000000bff137e24 */ /* 0x001fc8000f8e00ff */
[----:B------:R0:W1:Y:S03]  /*9670*/  SYNCS.PHASECHK.TRANS64.TRYWAIT P0, [R19+URZ+-0x8], R18 ;  /* 0xfffff812130075a7 */ /* 0x000066000800017f */
[----:B-1----:R-:W-:Y:S05]  /*9680*/  @!P0 NANOSLEEP.SYNCS 0x989680 ;  /* 0x009896800000895d */ /* 0x002fea0003900000 */
[----:B------:R-:W1:Y:S02]  /*9690*/  @!P0 SYNCS.PHASECHK.TRANS64 P0, [R19+URZ+-0x8], R18 ;  /* 0xfffff812130085a7 */ /* 0x000e64000800007f */
[----:B-1----:R-:W-:Y:S05]  /*96a0*/  @!P0 BRA `(.L_x_20) ;  /* 0xfffffffc00ec8947 */ /* 0x002fea000383ffff */
[----:B------:R-:W-:Y:S05]  /*96b0*/  BRA `(.L_x_201) ;  /* 0xffffff8000287947 */ /* 0x000fea000383ffff */
.L_x_25:
[----:B-1----:R-:W-:-:S04]  /*96c0*/  IMAD.U32 R19, RZ, RZ, UR6 ;  /* 0x00000006ff137e24 */ /* 0x002fc8000f8e00ff */
[----:B------:R1:W4:Y:S03]  /*96d0*/  SYNCS.PHASECHK.TRANS64.TRYWAIT P0, [R19+URZ], R18 ;  /* 0x00000012130075a7 */ /* 0x000326000800017f */
[----:B----4-:R-:W-:Y:S05]  /*96e0*/  @!P0 NANOSLEEP.SYNCS 0x989680 ;  /* 0x009896800000895d */ /* 0x010fea0003900000 */
[----:B------:R-:W4:Y:S02]  /*96f0*/  @!P0 SYNCS.PHASECHK.TRANS64 P0, [R19+URZ], R18 ;  /* 0x00000012130085a7 */ /* 0x000f24000800007f */
[----:B----4-:R-:W-:Y:S05]  /*9700*/  @!P0 BRA `(.L_x_25) ;  /* 0xfffffffc00ec8947 */ /* 0x010fea000383ffff */
[----:B------:R-:W-:Y:S05]  /*9710*/  BRA `(.L_x_24) ;  /* 0xffffff8400547947 */ /* 0x000fea000383ffff */
.L_x_31:
[----:B-1----:R-:W-:-:S04]  /*9720*/  IMAD.U32 R21, RZ, RZ, UR16 ;  /* 0x00000010ff157e24 */ /* 0x002fc8000f8e00ff */
[----:B------:R1:W4:Y:S03]  /*9730*/  SYNCS.PHASECHK.TRANS64.TRYWAIT P0, [R21+URZ], R20 ;  /* 0x00000014150075a7 */ /* 0x000326000800017f */
[----:B----4-:R-:W-:Y:S05]  /*9740*/  @!P0 NANOSLEEP.SYNCS 0x989680 ;  /* 0x009896800000895d */ /* 0x010fea0003900000 */
[----:B------:R-:W4:Y:S02]  /*9750*/  @!P0 SYNCS.PHASECHK.TRANS64 P0, [R21+URZ], R20 ;  /* 0x00000014150085a7 */ /* 0x000f24000800007f */
[----:B----4-:R-:W-:Y:S05]  /*9760*/  @!P0 BRA `(.L_x_31) ;  /* 0xfffffffc00ec8947 */ /* 0x010fea000383ffff */
[----:B------:R-:W-:Y:S05]  /*9770*/  BRA `(.L_x_30) ;  /* 0xffffff8c00bc7947 */ /* 0x000fea000383ffff */
.L_x_39:
[----:B0-----:R-:W-:-:S04]  /*9780*/  IMAD.U32 R19, RZ, RZ, UR11 ;  /* 0x0000000bff137e24 */ /* 0x001fc8000f8e00ff */
[----:B------:R0:W1:Y:S03]  /*9790*/  SYNCS.PHASECHK.TRANS64.TRYWAIT P0, [R19+URZ+0x8], R18 ;  /* 0x00000812130075a7 */ /* 0x000066000800017f */
[----:B-1----:R-:W-:Y:S05]  /*97a0*/  @!P0 NANOSLEEP.SYNCS 0x989680 ;  /* 0x009896800000895d */ /* 0x002fea0003900000 */
[----:B------:R-:W1:Y:S02]  /*97b0*/  @!P0 SYNCS.PHASECHK.TRANS64 P0, [R19+URZ+0x8], R18 ;  /* 0x00000812130085a7 */ /* 0x000e64000800007f */
[----:B-1----:R-:W-:Y:S05]  /*97c0*/  @!P0 BRA `(.L_x_39) ;  /* 0xfffffffc00ec8947 */ /* 0x002fea000383ffff */
[----:B------:R-:W-:Y:S05]  /*97d0*/  BRA `(.L_x_202) ;  /* 0xffffff9c00587947 */ /* 0x000fea000383ffff */
.L_x_176:
[----:B------:R-:W-:Y:S01]  /*97e0*/  BSSY B1, `(.L_x_203) ;  /* 0x0000006000017945 */ /* 0x000fe20003800000 */
[----:B------:R-:W-:-:S07]  /*97f0*/  IMAD.MOV.U32 R10, RZ, RZ, -0x1 ;  /* 0xffffffffff0a7424 */ /* 0x000fce00078e00ff */
[----:B------:R-:W-:Y:S05]  /*9800*/  WARPSYNC.COLLECTIVE R10, `(.L_x_204) ;  /* 0x000000000a0c7348 */ /* 0x000fea0003c00000 */
[----:B------:R-:W-:Y:S02]  /*9810*/  ELECT P1, UR62, PT ;  /* 0x00000000003e782f */ /* 0x000fe40003820000 */
[----:B------:R-:W-:Y:S01]  /*9820*/  MOV R10, UR62 ;  /* 0x0000003e000a7c02 */ /* 0x000fe20008000f00 */
[----:B------:R-:W-:Y:S10]  /*9830*/  ENDCOLLECTIVE ;  /* 0x000000000000791b */ /* 0x000ff40003800000 */
.L_x_204:
[----:B------:R-:W-:Y:S05]  /*9840*/  BSYNC B1 ;  /* 0x0000000000017941 */ /* 0x000fea0003800000 */
.L_x_203:
[----:B------:R-:W-:Y:S05]  /*9850*/  BRA `(.L_x_205) ;  /* 0xffffffec004c7947 */ /* 0x000fea000383ffff */
.L_x_179:
[----:B-1----:R1:W2:Y:S02]  /*9860*/  SYNCS.PHASECHK.TRANS64.TRYWAIT P1, [R21+URZ+0x48], R10 ;  /* 0x0000480a150075a7 */ /* 0x0022a4000802017f */
[----:B--2---:R-:W-:Y:S05]  /*9870*/  @!P1 NANOSLEEP.SYNCS 0x989680 ;  /* 0x009896800000995d */ /* 0x004fea0003900000 */
[----:B------:R-:W2:Y:S02]  /*9880*/  @!P1 SYNCS.PHASECHK.TRANS64 P1, [R21+URZ+0x48], R10 ;  /* 0x0000480a150095a7 */ /* 0x000ea4000802007f */
[----:B--2---:R-:W-:Y:S05]  /*9890*/  @!P1 BRA `(.L_x_179) ;  /* 0xfffffffc00f09947 */ /* 0x004fea000383ffff */
[----:B------:R-:W-:Y:S05]  /*98a0*/  BRA `(.L_x_206) ;  /* 0xffffffec00807947 */ /* 0x000fea000383ffff */
.L_x_188:
[----:B------:R-:W-:Y:S01]  /*98b0*/  BSSY B0, `(.L_x_207) ;  /* 0x0000006000007945 */ /* 0x000fe20003800000 */
[----:B------:R-:W-:-:S07]  /*98c0*/  IMAD.MOV.U32 R10, RZ, RZ, -0x1 ;  /* 0xffffffffff0a7424 */ /* 0x000fce00078e00ff */
[----:B------:R-:W-:Y:S05]  /*98d0*/  WARPSYNC.COLLECTIVE R10, `(.L_x_208) ;  /* 0x000000000a0c7348 */ /* 0x000fea0003c00000 */
[----:B------:R-:W-:Y:S02]  /*98e0*/  ELECT P1, UR62, PT ;  /* 0x00000000003e782f */ /* 0x000fe40003820000 */
[----:B------:R-:W-:Y:S01]  /*98f0*/  MOV R10, UR62 ;  /* 0x0000003e000a7c02 */ /* 0x000fe20008000f00 */
[----:B------:R-:W-:Y:S10]  /*9900*/  ENDCOLLECTIVE ;  /* 0x000000000000791b */ /* 0x000ff40003800000 */
.L_x_208:
[----:B------:R-:W-:Y:S05]  /*9910*/  BSYNC B0 ;  /* 0x0000000000007941 */ /* 0x000fea0003800000 */
.L_x_207:
[----:B------:R-:W-:Y:S01]  /*9920*/  PLOP3.LUT P0, PT, P1, PT, PT, 0x80, 0x0 ;  /* 0x000000000000781c */ /* 0x000fe20000f0f070 */
[----:B------:R-:W-:-:S12]  /*9930*/  BRA `(.L_x_209) ;  /* 0xfffffff400e07947 */ /* 0x000fd8000383ffff */
.L_x_192:
[----:B0-----:R0:W1:Y:S02]  /*9940*/  SYNCS.PHASECHK.TRANS64.TRYWAIT P0, [R5+URZ], R2 ;  /* 0x00000002050075a7 */ /* 0x001064000800017f */
[----:B-1----:R-:W-:Y:S05]  /*9950*/  @!P0 NANOSLEEP.SYNCS 0x989680 ;  /* 0x009896800000895d */ /* 0x002fea0003900000 */
[----:B------:R-:W1:Y:S02]  /*9960*/  @!P0 SYNCS.PHASECHK.TRANS64 P0, [R5+URZ], R2 ;  /* 0x00000002050085a7 */ /* 0x000e64000800007f */
[----:B-1----:R-:W-:Y:S05]  /*9970*/  @!P0 BRA `(.L_x_192) ;  /* 0xfffffffc00f08947 */ /* 0x002fea000383ffff */
[----:B------:R-:W-:Y:S05]  /*9980*/  BRA `(.L_x_210) ;  /* 0xfffffff800207947 */ /* 0x000fea000383ffff */
.L_x_193:
[----:B0-----:R0:W1:Y:S02]  /*9990*/  SYNCS.PHASECHK.TRANS64.TRYWAIT P0, [R7+URZ], R4 ;  /* 0x00000004070075a7 */ /* 0x001064000800017f */
[----:B-1----:R-:W-:Y:S05]  /*99a0*/  @!P0 NANOSLEEP.SYNCS 0x989680 ;  /* 0x009896800000895d */ /* 0x002fea0003900000 */
[----:B------:R-:W1:Y:S02]  /*99b0*/  @!P0 SYNCS.PHASECHK.TRANS64 P0, [R7+URZ], R4 ;  /* 0x00000004070085a7 */ /* 0x000e64000800007f */
[----:B-1----:R-:W-:Y:S05]  /*99c0*/  @!P0 BRA `(.L_x_193) ;  /* 0xfffffffc00f08947 */ /* 0x002fea000383ffff */
[----:B------:R-:W-:Y:S05]  /*99d0*/  BRA `(.L_x_211) ;  /* 0xfffffff800307947 */ /* 0x000fea000383ffff */
.L_x_194:
[----:B0-----:R0:W1:Y:S02]  /*99e0*/  SYNCS.PHASECHK.TRANS64.TRYWAIT P0, [R6+URZ], R5 ;  /* 0x00000005060075a7 */ /* 0x001064000800017f */
[----:B-1----:R-:W-:Y:S05]  /*99f0*/  @!P0 NANOSLEEP.SYNCS 0x989680 ;  /* 0x009896800000895d */ /* 0x002fea0003900000 */
[----:B------:R-:W1:Y:S02]  /*9a00*/  @!P0 SYNCS.PHASECHK.TRANS64 P0, [R6+URZ], R5 ;  /* 0x00000005060085a7 */ /* 0x000e64000800007f */
[----:B-1----:R-:W-:Y:S05]  /*9a10*/  @!P0 BRA `(.L_x_194) ;  /* 0xfffffffc00f08947 */ /* 0x002fea000383ffff */
[----:B------:R-:W-:Y:S05]  /*9a20*/  BRA `(.L_x_212) ;  /* 0xfffffff800407947 */ /* 0x000fea000383ffff */
.L_x_195:
[----:B0-----:R0:W1:Y:S02]  /*9a30*/  SYNCS.PHASECHK.TRANS64.TRYWAIT P0, [R9+URZ], R4 ;  /* 0x00000004090075a7 */ /* 0x001064000800017f */
[----:B-1----:R-:W-:Y:S05]  /*9a40*/  @!P0 NANOSLEEP.SYNCS 0x989680 ;  /* 0x009896800000895d */ /* 0x002fea0003900000 */
[----:B------:R-:W1:Y:S02]  /*9a50*/  @!P0 SYNCS.PHASECHK.TRANS64 P0, [R9+URZ], R4 ;  /* 0x00000004090085a7 */ /* 0x000e64000800007f */
[----:B-1----:R-:W-:Y:S05]  /*9a60*/  @!P0 BRA `(.L_x_195) ;  /* 0xfffffffc00f08947 */ /* 0x002fea000383ffff */
[----:B------:R-:W-:Y:S05]  /*9a70*/  BRA `(.L_x_213) ;  /* 0xfffffff800507947 */ /* 0x000fea000383ffff */
.L_x_196:
[----:B0-----:R0:W1:Y:S02]  /*9a80*/  SYNCS.PHASECHK.TRANS64.TRYWAIT P0, [R6+URZ], R5 ;  /* 0x00000005060075a7 */ /* 0x001064000800017f */
[----:B-1----:R-:W-:Y:S05]  /*9a90*/  @!P0 NANOSLEEP.SYNCS 0x989680 ;  /* 0x009896800000895d */ /* 0x002fea0003900000 */
[----:B------:R-:W1:Y:S02]  /*9aa0*/  @!P0 SYNCS.PHASECHK.TRANS64 P0, [R6+URZ], R5 ;  /* 0x00000005060085a7 */ /* 0x000e64000800007f */
[----:B-1----:R-:W-:Y:S05]  /*9ab0*/  @!P0 BRA `(.L_x_196) ;  /* 0xfffffffc00f08947 */ /* 0x002fea000383ffff */
[----:B------:R-:W-:Y:S05]  /*9ac0*/  BRA `(.L_x_214) ;  /* 0xfffffff800607947 */ /* 0x000fea000383ffff */
.L_x_197:
[----:B0-----:R0:W1:Y:S02]  /*9ad0*/  SYNCS.PHASECHK.TRANS64.TRYWAIT P0, [R9+URZ], R4 ;  /* 0x00000004090075a7 */ /* 0x001064000800017f */
[----:B-1----:R-:W-:Y:S05]  /*9ae0*/  @!P0 NANOSLEEP.SYNCS 0x989680 ;  /* 0x009896800000895d */ /* 0x002fea0003900000 */
[----:B------:R-:W1:Y:S02]  /*9af0*/  @!P0 SYNCS.PHASECHK.TRANS64 P0, [R9+URZ], R4 ;  /* 0x00000004090085a7 */ /* 0x000e64000800007f */
[----:B-1----:R-:W-:Y:S05]  /*9b00*/  @!P0 BRA `(.L_x_197) ;  /* 0xfffffffc00f08947 */ /* 0x002fea000383ffff */
[----:B------:R-:W-:Y:S05]  /*9b10*/  BRA `(.L_x_215) ;  /* 0xfffffff800707947 */ /* 0x000fea000383ffff */
.L_x_198:
[----:B0-----:R0:W1:Y:S02]  /*9b20*/  SYNCS.PHASECHK.TRANS64.TRYWAIT P0, [R8+URZ], R5 ;  /* 0x00000005080075a7 */ /* 0x001064000800017f */
[----:B-1----:R-:W-:Y:S05]  /*9b30*/  @!P0 NANOSLEEP.SYNCS 0x989680 ;  /* 0x009896800000895d */ /* 0x002fea0003900000 */
[----:B------:R-:W1:Y:S02]  /*9b40*/  @!P0 SYNCS.PHASECHK.TRANS64 P0, [R8+URZ], R5 ;  /* 0x00000005080085a7 */ /* 0x000e64000800007f */
[----:B-1----:R-:W-:Y:S05]  /*9b50*/  @!P0 BRA `(.L_x_198) ;  /* 0xfffffffc00f08947 */ /* 0x002fea000383ffff */
[----:B------:R-:W-:Y:S05]  /*9b60*/  BRA `(.L_x_216) ;  /* 0xfffffff800807947 */ /* 0x000fea000383ffff */
.L_x_199:
[----:B-1----:R1:W2:Y:S02]  /*9b70*/  SYNCS.PHASECHK.TRANS64.TRYWAIT P0, [R11+URZ], R6 ;  /* 0x000000060b0075a7 */ /* 0x0022a4000800017f */
[----:B--2---:R-:W-:Y:S05]  /*9b80*/  @!P0 NANOSLEEP.SYNCS 0x989680 ;  /* 0x009896800000895d */ /* 0x004fea0003900000 */
[----:B------:R-:W2:Y:S02]  /*9b90*/  @!P0 SYNCS.PHASECHK.TRANS64 P0, [R11+URZ], R6 ;  /* 0x000000060b0085a7 */ /* 0x000ea4000800007f */
[----:B--2---:R-:W-:Y:S05]  /*9ba0*/  @!P0 BRA `(.L_x_199) ;  /* 0xfffffffc00f08947 */ /* 0x004fea000383ffff */
[----:B------:R-:W-:Y:S05]  /*9bb0*/  BRA `(.L_x_217) ;  /* 0xfffffff800887947 */ /* 0x000fea000383ffff */
.L_x_218:
[----:B------:R-:W-:-:S00]  /*9bc0*/  BRA `(.L_x_218) ;  /* 0xfffffffc00fc7947 */ /* 0x000fc0000383ffff */
[----:B------:R-:W-:-:S00]  /*9bd0*/  NOP ;  /* 0x0000000000007918 */ /* 0x000fc00000000000 */
        /* <DEDUP_REMOVED lines=10> */
.L_x_219:


//--------------------- .nv.shared._ZN7cutlass13device_kernelINS_4gemm6kernel13GemmUniversalIN4cute5tupleIJiiiiEEENS1_10collective13CollectiveMmaINS1_37MainloopSm90TmaGmmaWarpSpecializedFP8ILi9ENS5_IJNS4_1CILi2EEENSA_ILi1EEESC_EEENS1_32KernelTmaWarpSpecializedPingpongEEENS5_IJNSA_ILi64EEENSA_ILi128EEESH_EEENS_12float_e4m3_tENS5_IJlSC_lEEESJ_SK_NS4_8TiledMMAINS4_8MMA_AtomIJNS4_4SM904GMMA31MMA_64x128x32_F32E4M3E4M3_SS_TNILNSO_7ScaleInE1ELSQ_1EEEEEENS4_6LayoutINS5_IJSC_SC_SC_EEENS5_IJNSA_ILi0EEESV_SV_EEEEENS5_IJNS4_10UnderscoreESY_SY_EEEEENS4_13SM90_TMA_LOADENS4_14ComposedLayoutINS4_7SwizzleILi3ELi4ELi3EEENS4_18smem_ptr_flag_bitsILi8EEENST_INS5_IJNSA_ILi8EEESH_EEENS5_IJSH_SC_EEEEEEEvNS4_8identityENS4_23SM90_TMA_LOAD_MULTICASTES1B_vS1C_EENS_8epilogue10collective6detail29Sm90TmaWarpSpecializedAdapterINS1G_15DefaultEpilogueISJ_SK_SK_NS1F_6thread17LinearCombinationISJ_Li1EffLNS1K_9ScaleType4KindE0ELNS_15FloatRoundStyleE2ESJ_EENS1_15EpilogueDefaultEEEEEvvEEEEvNT_6ParamsE --------------------------
	.section	.nv.shared._ZN7cutlass13device_kernelINS_4gemm6kernel13GemmUniversalIN4cute5tupleIJiiiiEEENS1_10collective13CollectiveMmaINS1_37MainloopSm90TmaGmmaWarpSpecializedFP8ILi9ENS5_IJNS4_1CILi2EEENSA_ILi1EEESC_EEENS1_32KernelTmaWarpSpecializedPingpongEEENS5_IJNSA_ILi64EEENSA_ILi128EEESH_EEENS_12float_e4m3_tENS5_IJlSC_lEEESJ_SK_NS4_8TiledMMAINS4_8MMA_AtomIJNS4_4SM904GMMA31MMA_64x128x32_F32E4M3E4M3_SS_TNILNSO_7ScaleInE1ELSQ_1EEEEEENS4_6LayoutINS5_IJSC_SC_SC_EEENS5_IJNSA_ILi0EEESV_SV_EEEEENS5_IJNS4_10UnderscoreESY_SY_EEEEENS4_13SM90_TMA_LOADENS4_14ComposedLayoutINS4_7SwizzleILi3ELi4ELi3EEENS4_18smem_ptr_flag_bitsILi8EEENST_INS5_IJNSA_ILi8EEESH_EEENS5_IJSH_SC_EEEEEEEvNS4_8identityENS4_23SM90_TMA_LOAD_MULTICASTES1B_vS1C_EENS_8epilogue10collective6detail29Sm90TmaWarpSpecializedAdapterINS1G_15DefaultEpilogueISJ_SK_SK_NS1F_6thread17LinearCombinationISJ_Li1EffLNS1K_9ScaleType4KindE0ELNS_15FloatRoundStyleE2ESJ_EENS1_15EpilogueDefaultEEEEEvvEEEEvNT_6ParamsE,"aw",@nobits
	.sectionflags	@""
	.align	16
	.zero		1024


//--------------------- .nv.shared.reserved.0     --------------------------
	.section	.nv.shared.reserved.0,"aw",@nobits
	.weak		__nv_reservedSMEM_offset_0_alias
	.size		__nv_reservedSMEM_offset_0_alias, 0, 0
	.other		__nv_reservedSMEM_offset_0_alias,@"STO_CUDA_RESERVED_SHARED STV_DEFAULT"
__nv_reservedSMEM_offset_0_alias:
	.zero		0


//--------------------- .nv.global                --------------------------
	.section	.nv.global,"aw",@nobits
.nv.global:
	.type		_ZN39_INTERNAL_f8824408_4_k_cu_e801eba7_82484cute1_E,@object
	.size		_ZN39_INTERNAL_f8824408_4_k_cu_e801eba7_82484cute1_E,(_ZN39_INTERNAL_f8824408_4_k_cu_e801eba7_82484cuda3std3__45__cpo6cbeginE - _ZN39_INTERNAL_f8824408_4_k_cu_e801eba7_82484cute1_E)
_ZN39_INTERNAL_f8824408_4_k_cu_e801eba7_82484cute1_E:
	.zero		1
	.type		_ZN39_INTERNAL_f8824408_4_k_cu_e801eba7_82484cuda3std3__45__cpo6cbeginE,@object
	.size		_ZN39_INTERNAL_f8824408_4_k_cu_e801eba7_82484cuda3std3__45__cpo6cbeginE,(_ZN39_INTERNAL_f8824408_4_k_cu_e801eba7_82484cuda3std3__48in_placeE - _ZN39_INTERNAL_f8824408_4_k_cu_e801eba7_82484cuda3std3__45__cpo6cbeginE)
_ZN39_INTERNAL_f8824408_4_k_cu_e801eba7_82484cuda3std3__45__cpo6cbeginE:
	.zero		1
	.type		_ZN39_INTERNAL_f8824408_4_k_cu_e801eba7_82484cuda3std3__48in_placeE,@object
	.size		_ZN39_INTERNAL_f8824408_4_k_cu_e801eba7_82484cuda3std3__48in_placeE,(_ZN39_INTERNAL_f8824408_4_k_cu_e801eba7_82484cuda3std6ranges3__45__cpo9iter_moveE - _ZN39_INTERNAL_f8824408_4_k_cu_e801eba7_82484cuda3std3__48in_placeE)
_ZN39_INTERNAL_f8824408_4_k_cu_e801eba7_82484cuda3std3__48in_placeE:
	.zero		1
	.type		_ZN39_INTERNAL_f8824408_4_k_cu_e801eba7_82484cuda3std6ranges3__45__cpo9iter_moveE,@object
	.size		_ZN39_INTERNAL_f8824408_4_k_cu_e801eba7_82484cuda3std6ranges3__45__cpo9iter_moveE,(_ZN39_INTERNAL_f8824408_4_k_cu_e801eba7_82484cuda3std3__45__cpo5beginE - _ZN39_INTERNAL_f8824408_4_k_cu_e801eba7_82484cuda3std6ranges3__45__cpo9iter_moveE)
_ZN39_INTERNAL_f8824408_4_k_cu_e801eba7_82484cuda3std6ranges3__45__cpo9iter_moveE:
	.zero		1
	.type		_ZN39_INTERNAL_f8824408_4_k_cu_e801eba7_82484cuda3std3__45__cpo5beginE,@object
	.size		_ZN39_INTERNAL_f8824408_4_k_cu_e801eba7_82484cuda3std3__45__cpo5beginE,(_ZN39_INTERNAL_f8824408_4_k_cu_e801eba7_82484cuda3std3__441_GLOBAL__N__f8824408_4_k_cu_e801eba7_82486ignoreE - _ZN39_INTERNAL_f8824408_4_k_cu_e801eba7_82484cuda3std3__45__cpo5beginE)
_ZN39_INTERNAL_f8824408_4_k_cu_e801eba7_82484cuda3std3__45__cpo5beginE:
	.zero		1
	.type		_ZN39_INTERNAL_f8824408_4_k_cu_e801eba7_82484cuda3std3__441_GLOBAL__N__f8824408_4_k_cu_e801eba7_82486ignoreE,@object
	.size		_ZN39_INTERNAL_f8824408_4_k_cu_e801eba7_82484cuda3std3__441_GLOBAL__N__f8824408_4_k_cu_e801eba7_82486ignoreE,(_ZN39_INTERNAL_f8824408_4_k_cu_e801eba7_82484cute7productE - _ZN39_INTERNAL_f8824408_4_k_cu_e801eba7_82484cuda3std3__441_GLOBAL__N__f8824408_4_k_cu_e801eba7_82486ignoreE)
_ZN39_INTERNAL_f8824408_4_k_cu_e801eba7_82484cuda3std3__441_GLOBAL__N__f8824408_4_k_cu_e801eba7_82486ignoreE:
	.zero		1
	.type		_ZN39_INTERNAL_f8824408_4_k_cu_e801eba7_82484cute7productE,@object
	.size		_ZN39_INTERNAL_f8824408_4_k_cu_e801eba7_82484cute7productE,(_ZN39_INTERNAL_f8824408_4_k_cu_e801eba7_82484cuda3std3__45__cpo3endE - _ZN39_INTERNAL_f8824408_4_k_cu_e801eba7_82484cute7productE)
_ZN39_INTERNAL_f8824408_4_k_cu_e801eba7_82484cute7productE:
	.zero		1
	.type		_ZN39_INTERNAL_f8824408_4_k_cu_e801eba7_82484cuda3std3__45__cpo3endE,@object
	.size		_ZN39_INTERNAL_f8824408_4_k_cu_e801eba7_82484cuda3std3__45__cpo3endE,(_ZN39_INTERNAL_f8824408_4_k_cu_e801eba7_82484cuda3std3__419piecewise_constructE - _ZN39_INTERNAL_f8824408_4_k_cu_e801eba7_82484cuda3std3__45__cpo3endE)
_ZN39_INTERNAL_f8824408_4_k_cu_e801eba7_82484cuda3std3__45__cpo3endE:
	.zero		1
	.type		_ZN39_INTERNAL_f8824408_4_k_cu_e801eba7_82484cuda3std3__419piecewise_constructE,@object
	.size		_ZN39_INTERNAL_f8824408_4_k_cu_e801eba7_82484cuda3std3__419piecewise_constructE,(_ZN39_INTERNAL_f8824408_4_k_cu_e801eba7_82484cuda3std3__45__cpo4cendE - _ZN39_INTERNAL_f8824408_4_k_cu_e801eba7_82484cuda3std3__419piecewise_constructE)
_ZN39_INTERNAL_f8824408_4_k_cu_e801eba7_82484cuda3std3__419piecewise_constructE:
	.zero		1
	.type		_ZN39_INTERNAL_f8824408_4_k_cu_e801eba7_82484cuda3std3__45__cpo4cendE,@object
	.size		_ZN39_INTERNAL_f8824408_4_k_cu_e801eba7_82484cuda3std3__45__cpo4cendE,(_ZN39_INTERNAL_f8824408_4_k_cu_e801eba7_82484cuda3std6ranges3__45__cpo4swapE - _ZN39_INTERNAL_f8824408_4_k_cu_e801eba7_82484cuda3std3__45__cpo4cendE)
_ZN39_INTERNAL_f8824408_4_k_cu_e801eba7_82484cuda3std3__45__cpo4cendE:
	.zero		1
	.type		_ZN39_INTERNAL_f8824408_4_k_cu_e801eba7_82484cuda3std6ranges3__45__cpo4swapE,@object
	.size		_ZN39_INTERNAL_f8824408_4_k_cu_e801eba7_82484cuda3std6ranges3__45__cpo4swapE,(.L_7 - _ZN39_INTERNAL_f8824408_4_k_cu_e801eba7_82484cuda3std6ranges3__45__cpo4swapE)
_ZN39_INTERNAL_f8824408_4_k_cu_e801eba7_82484cuda3std6ranges3__45__cpo4swapE:
	.zero		1
.L_7:


//--------------------- .nv.constant0._ZN7cutlass13device_kernelINS_4gemm6kernel13GemmUniversalIN4cute5tupleIJiiiiEEENS1_10collective13CollectiveMmaINS1_37MainloopSm90TmaGmmaWarpSpecializedFP8ILi9ENS5_IJNS4_1CILi2EEENSA_ILi1EEESC_EEENS1_32KernelTmaWarpSpecializedPingpongEEENS5_IJNSA_ILi64EEENSA_ILi128EEESH_EEENS_12float_e4m3_tENS5_IJlSC_lEEESJ_SK_NS4_8TiledMMAINS4_8MMA_AtomIJNS4_4SM904GMMA31MMA_64x128x32_F32E4M3E4M3_SS_TNILNSO_7ScaleInE1ELSQ_1EEEEEENS4_6LayoutINS5_IJSC_SC_SC_EEENS5_IJNSA_ILi0EEESV_SV_EEEEENS5_IJNS4_10UnderscoreESY_SY_EEEEENS4_13SM90_TMA_LOADENS4_14ComposedLayoutINS4_7SwizzleILi3ELi4ELi3EEENS4_18smem_ptr_flag_bitsILi8EEENST_INS5_IJNSA_ILi8EEESH_EEENS5_IJSH_SC_EEEEEEEvNS4_8identityENS4_23SM90_TMA_LOAD_MULTICASTES1B_vS1C_EENS_8epilogue10collective6detail29Sm90TmaWarpSpecializedAdapterINS1G_15DefaultEpilogueISJ_SK_SK_NS1F_6thread17LinearCombinationISJ_Li1EffLNS1K_9ScaleType4KindE0ELNS_15FloatRoundStyleE2ESJ_EENS1_15EpilogueDefaultEEEEEvvEEEEvNT_6ParamsE --------------------------
	.section	.nv.constant0._ZN7cutlass13device_kernelINS_4gemm6kernel13GemmUniversalIN4cute5tupleIJiiiiEEENS1_10collective13CollectiveMmaINS1_37MainloopSm90TmaGmmaWarpSpecializedFP8ILi9ENS5_IJNS4_1CILi2EEENSA_ILi1EEESC_EEENS1_32KernelTmaWarpSpecializedPingpongEEENS5_IJNSA_ILi64EEENSA_ILi128EEESH_EEENS_12float_e4m3_tENS5_IJlSC_lEEESJ_SK_NS4_8TiledMMAINS4_8MMA_AtomIJNS4_4SM904GMMA31MMA_64x128x32_F32E4M3E4M3_SS_TNILNSO_7ScaleInE1ELSQ_1EEEEEENS4_6LayoutINS5_IJSC_SC_SC_EEENS5_IJNSA_ILi0EEESV_SV_EEEEENS5_IJNS4_10UnderscoreESY_SY_EEEEENS4_13SM90_TMA_LOADENS4_14ComposedLayoutINS4_7SwizzleILi3ELi4ELi3EEENS4_18smem_ptr_flag_bitsILi8EEENST_INS5_IJNSA_ILi8EEESH_EEENS5_IJSH_SC_EEEEEEEvNS4_8identityENS4_23SM90_TMA_LOAD_MULTICASTES1B_vS1C_EENS_8epilogue10collective6detail29Sm90TmaWarpSpecializedAdapterINS1G_15DefaultEpilogueISJ_SK_SK_NS1F_6thread17LinearCombinationISJ_Li1EffLNS1K_9ScaleType4KindE0ELNS_15FloatRoundStyleE2ESJ_EENS1_15EpilogueDefaultEEEEEvvEEEEvNT_6ParamsE,"a",@progbits
	.sectionflags	@""
	.align	4
.nv.constant0._ZN7cutlass13device_kernelINS_4gemm6kernel13GemmUniversalIN4cute5tupleIJiiiiEEENS1_10collective13CollectiveMmaINS1_37MainloopSm90TmaGmmaWarpSpecializedFP8ILi9ENS5_IJNS4_1CILi2EEENSA_ILi1EEESC_EEENS1_32KernelTmaWarpSpecializedPingpongEEENS5_IJNSA_ILi64EEENSA_ILi128EEESH_EEENS_12float_e4m3_tENS5_IJlSC_lEEESJ_SK_NS4_8TiledMMAINS4_8MMA_AtomIJNS4_4SM904GMMA31MMA_64x128x32_F32E4M3E4M3_SS_TNILNSO_7ScaleInE1ELSQ_1EEEEEENS4_6LayoutINS5_IJSC_SC_SC_EEENS5_IJNSA_ILi0EEESV_SV_EEEEENS5_IJNS4_10UnderscoreESY_SY_EEEEENS4_13SM90_TMA_LOADENS4_14ComposedLayoutINS4_7SwizzleILi3ELi4ELi3EEENS4_18smem_ptr_flag_bitsILi8EEENST_INS5_IJNSA_ILi8EEESH_EEENS5_IJSH_SC_EEEEEEEvNS4_8identityENS4_23SM90_TMA_LOAD_MULTICASTES1B_vS1C_EENS_8epilogue10collective6detail29Sm90TmaWarpSpecializedAdapterINS1G_15DefaultEpilogueISJ_SK_SK_NS1F_6thread17LinearCombinationISJ_Li1EffLNS1K_9ScaleType4KindE0ELNS_15FloatRoundStyleE2ESJ_EENS1_15EpilogueDefaultEEEEEvvEEEEvNT_6ParamsE:
	.zero		1664


//--------------------- SYMBOLS --------------------------

	.type		.nv.reservedSmem.offset0,@object
	.size		.nv.reservedSmem.offset0,0x4
